	.headerflags	@"EF_CUDA_TEXMODE_UNIFIED EF_CUDA_64BIT_ADDRESS EF_CUDA_ACCELERATORS EF_CUDA_SM90 EF_CUDA_VIRTUAL_SM(EF_CUDA_SM90)"
	.elftype	@"ET_EXEC"


//--------------------- .nv.info                  --------------------------
	.section	.nv.info,"",@"SHT_CUDA_INFO"
	.align	4


	//----- nvinfo : EIATTR_REGCOUNT
	.align		4
        /*0000*/ 	.byte	0x04, 0x2f
        /*0002*/ 	.short	(.L_3 - .L_2)
	.align		4
.L_2:
        /*0004*/ 	.word	index@(triton_poi_fused_cat_clamp_cos_div_mul_rsub_sin_sub_0)
        /*0008*/ 	.word	0x00000028


	//----- nvinfo : EIATTR_MIN_STACK_SIZE
	.align		4
.L_3:
        /*000c*/ 	.byte	0x04, 0x12
        /*000e*/ 	.short	(.L_5 - .L_4)
	.align		4
.L_4:
        /*0010*/ 	.word	index@(triton_poi_fused_cat_clamp_cos_div_mul_rsub_sin_sub_0)
        /*0014*/ 	.word	0x00000028


	//----- nvinfo : EIATTR_FRAME_SIZE
	.align		4
.L_5:
        /*0018*/ 	.byte	0x04, 0x11
        /*001a*/ 	.short	(.L_7 - .L_6)
	.align		4
.L_6:
        /*001c*/ 	.word	index@(triton_poi_fused_cat_clamp_cos_div_mul_rsub_sin_sub_0)
        /*0020*/ 	.word	0x00000028


	//----- nvinfo : EIATTR_MIN_STACK_SIZE
	.align		4
.L_7:
        /*0024*/ 	.byte	0x04, 0x12
        /*0026*/ 	.short	(.L_9 - .L_8)
	.align		4
.L_8:
        /*0028*/ 	.word	index@(triton_poi_fused_cat_clamp_cos_div_mul_rsub_sin_sub_0)
        /*002c*/ 	.word	0x00000028
.L_9:


//--------------------- .nv.info.triton_poi_fused_cat_clamp_cos_div_mul_rsub_sin_sub_0 --------------------------
	.section	.nv.info.triton_poi_fused_cat_clamp_cos_div_mul_rsub_sin_sub_0,"",@"SHT_CUDA_INFO"
	.sectionflags	@""
	.align	4


	//----- nvinfo : EIATTR_CUDA_API_VERSION
	.align		4
        /*0000*/ 	.byte	0x04, 0x37
        /*0002*/ 	.short	(.L_11 - .L_10)
.L_10:
        /*0004*/ 	.word	0x0000007c


	//----- nvinfo : EIATTR_KPARAM_INFO
	.align		4
.L_11:
        /*0008*/ 	.byte	0x04, 0x17
        /*000a*/ 	.short	(.L_13 - .L_12)
.L_12:
        /*000c*/ 	.word	0x00000000
        /*0010*/ 	.short	0x000d
        /*0012*/ 	.short	0x0068
        /*0014*/ 	.byte	0x00, 0xf0, 0x11, 0x00


	//----- nvinfo : EIATTR_KPARAM_INFO
	.align		4
.L_13:
        /*0018*/ 	.byte	0x04, 0x17
        /*001a*/ 	.short	(.L_15 - .L_14)
.L_14:
        /*001c*/ 	.word	0x00000000
        /*0020*/ 	.short	0x000c
        /*0022*/ 	.short	0x0060
        /*0024*/ 	.byte	0x00, 0xf4, 0x21, 0x00


	//----- nvinfo : EIATTR_KPARAM_INFO
	.align		4
.L_15:
        /*0028*/ 	.byte	0x04, 0x17
        /*002a*/ 	.short	(.L_17 - .L_16)
.L_16:
        /*002c*/ 	.word	0x00000000
        /*0030*/ 	.short	0x000b
        /*0032*/ 	.short	0x0058
        /*0034*/ 	.byte	0x00, 0xf4, 0x21, 0x00


	//----- nvinfo : EIATTR_KPARAM_INFO
	.align		4
.L_17:
        /*0038*/ 	.byte	0x04, 0x17
        /*003a*/ 	.short	(.L_19 - .L_18)
.L_18:
        /*003c*/ 	.word	0x00000000
        /*0040*/ 	.short	0x000a
        /*0042*/ 	.short	0x0050
        /*0044*/ 	.byte	0x00, 0xf4, 0x21, 0x00


	//----- nvinfo : EIATTR_KPARAM_INFO
	.align		4
.L_19:
        /*0048*/ 	.byte	0x04, 0x17
        /*004a*/ 	.short	(.L_21 - .L_20)
.L_20:
        /*004c*/ 	.word	0x00000000
        /*0050*/ 	.short	0x0009
        /*0052*/ 	.short	0x0048
        /*0054*/ 	.byte	0x00, 0xf4, 0x21, 0x00


	//----- nvinfo : EIATTR_KPARAM_INFO
	.align		4
.L_21:
        /*0058*/ 	.byte	0x04, 0x17
        /*005a*/ 	.short	(.L_23 - .L_22)
.L_22:
        /*005c*/ 	.word	0x00000000
        /*0060*/ 	.short	0x0008
        /*0062*/ 	.short	0x0040
        /*0064*/ 	.byte	0x00, 0xf4, 0x21, 0x00


	//----- nvinfo : EIATTR_KPARAM_INFO
	.align		4
.L_23:
        /*0068*/ 	.byte	0x04, 0x17
        /*006a*/ 	.short	(.L_25 - .L_24)
.L_24:
        /*006c*/ 	.word	0x00000000
        /*0070*/ 	.short	0x0007
        /*0072*/ 	.short	0x0038
        /*0074*/ 	.byte	0x00, 0xf4, 0x21, 0x00


	//----- nvinfo : EIATTR_KPARAM_INFO
	.align		4
.L_25:
        /*0078*/ 	.byte	0x04, 0x17
        /*007a*/ 	.short	(.L_27 - .L_26)
.L_26:
        /*007c*/ 	.word	0x00000000
        /*0080*/ 	.short	0x0006
        /*0082*/ 	.short	0x0030
        /*0084*/ 	.byte	0x00, 0xf4, 0x21, 0x00


	//----- nvinfo : EIATTR_KPARAM_INFO
	.align		4
.L_27:
        /*0088*/ 	.byte	0x04, 0x17
        /*008a*/ 	.short	(.L_29 - .L_28)
.L_28:
        /*008c*/ 	.word	0x00000000
        /*0090*/ 	.short	0x0005
        /*0092*/ 	.short	0x0028
        /*0094*/ 	.byte	0x00, 0xf4, 0x21, 0x00


	//----- nvinfo : EIATTR_KPARAM_INFO
	.align		4
.L_29:
        /*0098*/ 	.byte	0x04, 0x17
        /*009a*/ 	.short	(.L_31 - .L_30)
.L_30:
        /*009c*/ 	.word	0x00000000
        /*00a0*/ 	.short	0x0004
        /*00a2*/ 	.short	0x0020
        /*00a4*/ 	.byte	0x00, 0xf4, 0x21, 0x00


	//----- nvinfo : EIATTR_KPARAM_INFO
	.align		4
.L_31:
        /*00a8*/ 	.byte	0x04, 0x17
        /*00aa*/ 	.short	(.L_33 - .L_32)
.L_32:
        /*00ac*/ 	.word	0x00000000
        /*00b0*/ 	.short	0x0003
        /*00b2*/ 	.short	0x0018
        /*00b4*/ 	.byte	0x00, 0xf4, 0x21, 0x00


	//----- nvinfo : EIATTR_KPARAM_INFO
	.align		4
.L_33:
        /*00b8*/ 	.byte	0x04, 0x17
        /*00ba*/ 	.short	(.L_35 - .L_34)
.L_34:
        /*00bc*/ 	.word	0x00000000
        /*00c0*/ 	.short	0x0002
        /*00c2*/ 	.short	0x0010
        /*00c4*/ 	.byte	0x00, 0xf4, 0x21, 0x00


	//----- nvinfo : EIATTR_KPARAM_INFO
	.align		4
.L_35:
        /*00c8*/ 	.byte	0x04, 0x17
        /*00ca*/ 	.short	(.L_37 - .L_36)
.L_36:
        /*00cc*/ 	.word	0x00000000
        /*00d0*/ 	.short	0x0001
        /*00d2*/ 	.short	0x0008
        /*00d4*/ 	.byte	0x00, 0xf4, 0x21, 0x00


	//----- nvinfo : EIATTR_KPARAM_INFO
	.align		4
.L_37:
        /*00d8*/ 	.byte	0x04, 0x17
        /*00da*/ 	.short	(.L_39 - .L_38)
.L_38:
        /*00dc*/ 	.word	0x00000000
        /*00e0*/ 	.short	0x0000
        /*00e2*/ 	.short	0x0000
        /*00e4*/ 	.byte	0x00, 0xf4, 0x21, 0x00


	//----- nvinfo : EIATTR_SPARSE_MMA_MASK
	.align		4
.L_39:
        /*00e8*/ 	.byte	0x03, 0x50
        /*00ea*/ 	.short	0x0000


	//----- nvinfo : EIATTR_MAXREG_COUNT
	.align		4
        /*00ec*/ 	.byte	0x03, 0x1b
        /*00ee*/ 	.short	0x00ff


	//----- nvinfo : EIATTR_EXIT_INSTR_OFFSETS
	.align		4
        /*00f0*/ 	.byte	0x04, 0x1c
        /*00f2*/ 	.short	(.L_41 - .L_40)


	//   ....[0]....
.L_40:
        /*00f4*/ 	.word	0x00008f50


	//   ....[1]....
        /*00f8*/ 	.word	0x00008f70


	//----- nvinfo : EIATTR_REQNTID
	.align		4
.L_41:
        /*00fc*/ 	.byte	0x04, 0x10
        /*00fe*/ 	.short	(.L_43 - .L_42)
.L_42:
        /*0100*/ 	.word	0x00000080
        /*0104*/ 	.word	0x00000001
        /*0108*/ 	.word	0x00000001


	//----- nvinfo : EIATTR_CRS_STACK_SIZE
	.align		4
.L_43:
        /*010c*/ 	.byte	0x04, 0x1e
        /*010e*/ 	.short	(.L_45 - .L_44)
.L_44:
        /*0110*/ 	.word	0x00000000


	//----- nvinfo : EIATTR_CBANK_PARAM_SIZE
	.align		4
.L_45:
        /*0114*/ 	.byte	0x03, 0x19
        /*0116*/ 	.short	0x006c


	//----- nvinfo : EIATTR_PARAM_CBANK
	.align		4
        /*0118*/ 	.byte	0x04, 0x0a
        /*011a*/ 	.short	(.L_47 - .L_46)
	.align		4
.L_46:
        /*011c*/ 	.word	index@(.nv.constant0.triton_poi_fused_cat_clamp_cos_div_mul_rsub_sin_sub_0)
        /*0120*/ 	.short	0x0210
        /*0122*/ 	.short	0x006c


	//----- nvinfo : EIATTR_SW_WAR
	.align		4
.L_47:
        /*0124*/ 	.byte	0x04, 0x36
        /*0126*/ 	.short	(.L_49 - .L_48)
.L_48:
        /*0128*/ 	.word	0x00000008
.L_49:


//--------------------- .nv.callgraph             --------------------------
	.section	.nv.callgraph,"",@"SHT_CUDA_CALLGRAPH"
	.align	4
	.sectionentsize	8
	.align		4
        /*0000*/ 	.word	0x00000000
	.align		4
        /*0004*/ 	.word	0xffffffff
	.align		4
        /*0008*/ 	.word	0x00000000
	.align		4
        /*000c*/ 	.word	0xfffffffe
	.align		4
        /*0010*/ 	.word	0x00000000
	.align		4
        /*0014*/ 	.word	0xfffffffd
	.align		4
        /*0018*/ 	.word	0x00000000
	.align		4
        /*001c*/ 	.word	0xfffffffc


//--------------------- .nv.constant4             --------------------------
	.section	.nv.constant4,"a",@progbits
	.align	8
	.align		8
.nv.constant4:
        /*0000*/ 	.dword	_$_str
	.align		8
        /*0008*/ 	.dword	__cudart_i2opi_f


//--------------------- .text.triton_poi_fused_cat_clamp_cos_div_mul_rsub_sin_sub_0 --------------------------
	.section	.text.triton_poi_fused_cat_clamp_cos_div_mul_rsub_sin_sub_0,"ax",@progbits
	.sectionflags	@"SHF_BARRIERS=1"
	.align	128
        .global         triton_poi_fused_cat_clamp_cos_div_mul_rsub_sin_sub_0
        .type           triton_poi_fused_cat_clamp_cos_div_mul_rsub_sin_sub_0,@function
        .size           triton_poi_fused_cat_clamp_cos_div_mul_rsub_sin_sub_0,(.L_x_73 - triton_poi_fused_cat_clamp_cos_div_mul_rsub_sin_sub_0)
        .other          triton_poi_fused_cat_clamp_cos_div_mul_rsub_sin_sub_0,@"STO_CUDA_ENTRY STV_DEFAULT"
triton_poi_fused_cat_clamp_cos_div_mul_rsub_sin_sub_0:
.text.triton_poi_fused_cat_clamp_cos_div_mul_rsub_sin_sub_0:
[----:B------:R-:W0:Y:S01]  /*0000*/  LDC R1, c[0x0][0x28] ;  /* 0x00000a00ff017b82 */ /* 0x000e220000000800 */
[----:B------:R-:W1:Y:S07]  /*0010*/  S2R R0, SR_TID.X ;  /* 0x0000000000007919 */ /* 0x000e6e0000002100 */
[----:B------:R-:W2:Y:S01]  /*0020*/  LDC.64 R4, c[0x0][0x218] ;  /* 0x00008600ff047b82 */ /* 0x000ea20000000a00 */
[----:B------:R-:W-:Y:S01]  /*0030*/  CS2R R10, SRZ ;  /* 0x00000000000a7805 */ /* 0x000fe2000001ff00 */
[----:B------:R-:W-:Y:S01]  /*0040*/  ULDC.64 UR6, c[0x0][0x208] ;  /* 0x0000820000067ab9 */ /* 0x000fe20000000a00 */
[----:B------:R-:W3:Y:S01]  /*0050*/  S2R R2, SR_CTAID.X ;  /* 0x0000000000027919 */ /* 0x000ee20000002500 */
[----:B0-----:R-:W-:-:S04]  /*0060*/  VIADD R1, R1, 0xffffffd8 ;  /* 0xffffffd801017836 */ /* 0x001fc80000000000 */
[----:B------:R-:W0:Y:S01]  /*0070*/  LDC.64 R14, c[0x0][0x220] ;  /* 0x00008800ff0e7b82 */ /* 0x000e220000000a00 */
[----:B-1----:R-:W-:Y:S01]  /*0080*/  IMAD.SHL.U32 R0, R0, 0x2, RZ ;  /* 0x0000000200007824 */ /* 0x002fe200078e00ff */
[----:B0-----:R-:W5:Y:S04]  /*0090*/  LDG.E R6, desc[UR6][R14.64+0x4] ;  /* 0x000004060e067981 */ /* 0x001f68000c1e1900 */
[----:B------:R-:W-:Y:S01]  /*00a0*/  LOP3.LUT R0, R0, 0xfe, RZ, 0xc0, !PT ;  /* 0x000000fe00007812 */ /* 0x000fe200078ec0ff */
[----:B------:R-:W5:Y:S03]  /*00b0*/  LDG.E R9, desc[UR6][R14.64+0xc] ;  /* 0x00000c060e097981 */ /* 0x000f66000c1e1900 */
[----:B---3--:R-:W-:-:S02]  /*00c0*/  PRMT R7, R0, 0x6540, R2 ;  /* 0x0000654000077816 */ /* 0x008fc40000000002 */
[----:B------:R-:W3:Y:S01]  /*00d0*/  LDG.E R0, desc[UR6][R14.64] ;  /* 0x000000060e007981 */ /* 0x000ee2000c1e1900 */
[----:B------:R-:W0:Y:S01]  /*00e0*/  LDC.64 R2, c[0x0][0x210] ;  /* 0x00008400ff027b82 */ /* 0x000e220000000a00 */
[C---:B------:R-:W-:Y:S01]  /*00f0*/  ISETP.GE.AND P1, PT, R7.reuse, 0x100, PT ;  /* 0x000001000700780c */ /* 0x040fe20003f26270 */
[----:B--2---:R-:W-:-:S12]  /*0100*/  IMAD.WIDE R4, R7, 0x4, R4 ;  /* 0x0000000407047825 */ /* 0x004fd800078e0204 */
[----:B------:R-:W2:Y:S01]  /*0110*/  @!P1 LDG.E.64 R10, desc[UR6][R4.64] ;  /* 0x00000006040a9981 */ /* 0x000ea2000c1e1b00 */
[----:B0-----:R-:W-:-:S03]  /*0120*/  IMAD.WIDE R2, R7, 0x4, R2 ;  /* 0x0000000407027825 */ /* 0x001fc600078e0202 */
[----:B------:R-:W5:Y:S01]  /*0130*/  LDG.E R7, desc[UR6][R14.64+0x8] ;  /* 0x000008060e077981 */ /* 0x000f62000c1e1900 */
[----:B------:R-:W0:Y:S01]  /*0140*/  LDC.64 R20, c[0x0][0x228] ;  /* 0x00008a00ff147b82 */ /* 0x000e220000000a00 */
[----:B------:R-:W-:-:S06]  /*0150*/  CS2R R18, SRZ ;  /* 0x0000000000127805 */ /* 0x000fcc000001ff00 */
[----:B------:R-:W5:Y:S04]  /*0160*/  @!P1 LDG.E.64 R18, desc[UR6][R2.64] ;  /* 0x0000000602129981 */ /* 0x000f68000c1e1b00 */
[----:B0-----:R-:W5:Y:S04]  /*0170*/  LDG.E R16, desc[UR6][R20.64] ;  /* 0x0000000614107981 */ /* 0x001f68000c1e1900 */
[----:B------:R-:W5:Y:S04]  /*0180*/  LDG.E R8, desc[UR6][R20.64+0x4] ;  /* 0x0000040614087981 */ /* 0x000f68000c1e1900 */
[----:B------:R-:W5:Y:S04]  /*0190*/  LDG.E R13, desc[UR6][R20.64+0x8] ;  /* 0x00000806140d7981 */ /* 0x000f68000c1e1900 */
[----:B------:R0:W5:Y:S01]  /*01a0*/  LDG.E R12, desc[UR6][R20.64+0xc] ;  /* 0x00000c06140c7981 */ /* 0x000162000c1e1900 */
[----:B------:R-:W-:Y:S01]  /*01b0*/  BSSY B0, `(.L_x_0) ;  /* 0x0000055000007945 */ /* 0x000fe20003800000 */
[----:B---3--:R-:W-:Y:S01]  /*01c0*/  LOP3.LUT R0, R0, 0x80000000, RZ, 0x3c, !PT ;  /* 0x8000000000007812 */ /* 0x008fe200078e3cff */
[----:B--2---:R-:W-:-:S04]  /*01d0*/  FMUL R10, R10, 4 ;  /* 0x408000000a0a7820 */ /* 0x004fc80000400000 */
[----:B------:R-:W-:-:S05]  /*01e0*/  FFMA R4, R10, 0.25, R0 ;  /* 0x3e8000000a047823 */ /* 0x000fca0000000000 */
[----:B------:R-:W-:-:S04]  /*01f0*/  FSETP.GTU.AND P0, PT, R4, RZ, PT ;  /* 0x000000ff0400720b */ /* 0x000fc80003f0c000 */
[----:B------:R-:W-:-:S04]  /*0200*/  FSEL R4, R4, RZ, P0 ;  /* 0x000000ff04047208 */ /* 0x000fc80000000000 */
[C---:B------:R-:W-:Y:S01]  /*0210*/  FSETP.GEU.AND P2, PT, R4.reuse, 1, PT ;  /* 0x3f8000000400780b */ /* 0x040fe20003f4e000 */
[C---:B------:R-:W-:Y:S01]  /*0220*/  FMUL R17, R4.reuse, 3.1415927410125732422 ;  /* 0x40490fdb04117820 */ /* 0x040fe20000400000 */
[----:B------:R-:W-:Y:S01]  /*0230*/  FSETP.NAN.AND P0, PT, R4, R4, PT ;  /* 0x000000040400720b */ /* 0x000fe20003f08000 */
[----:B------:R-:W-:-:S10]  /*0240*/  FMUL R11, R11, 4 ;  /* 0x408000000b0b7820 */ /* 0x000fd40000400000 */
[----:B------:R-:W-:Y:S01]  /*0250*/  @P2 FSEL R17, R17, 3.1415927410125732422, P0 ;  /* 0x40490fdb11112808 */ /* 0x000fe20000000000 */
[----:B------:R-:W-:-:S04]  /*0260*/  FFMA R0, R11, 0.25, R0 ;  /* 0x3e8000000b007823 */ /* 0x000fc80000000000 */
[----:B------:R-:W-:Y:S01]  /*0270*/  FMUL R4, R17, 0.63661974668502807617 ;  /* 0x3f22f98311047820 */ /* 0x000fe20000400000 */
[----:B------:R-:W-:-:S03]  /*0280*/  FSETP.GTU.AND P0, PT, R0, RZ, PT ;  /* 0x000000ff0000720b */ /* 0x000fc60003f0c000 */
[----:B------:R-:W1:Y:S01]  /*0290*/  F2I.FTZ.NTZ R22, R4 ;  /* 0x0000000400167305 */ /* 0x000e620000213100 */
[----:B0-----:R-:W-:Y:S01]  /*02a0*/  FSEL R20, R0, RZ, P0 ;  /* 0x000000ff00147208 */ /* 0x001fe20000000000 */
[----:B------:R-:W-:-:S05]  /*02b0*/  FADD.FTZ R0, |R17|, -RZ ;  /* 0x800000ff11007221 */ /* 0x000fca0000010200 */
[----:B------:R-:W-:Y:S02]  /*02c0*/  FSETP.GE.AND P0, PT, R0, 105615, PT ;  /* 0x47ce47800000780b */ /* 0x000fe40003f06000 */
[----:B-1----:R-:W-:-:S05]  /*02d0*/  I2FP.F32.S32 R2, R22 ;  /* 0x0000001600027245 */ /* 0x002fca0000201400 */
[----:B------:R-:W-:-:S04]  /*02e0*/  FFMA.FTZ R3, R2, -1.5707962512969970703, R17 ;  /* 0xbfc90fda02037823 */ /* 0x000fc80000010011 */
[----:B------:R-:W-:Y:S01]  /*02f0*/  FFMA.FTZ R3, R2, -7.5497894158615963534e-08, R3 ;  /* 0xb3a2216802037823 */ /* 0x000fe20000010003 */
[C---:B------:R-:W-:Y:S01]  /*0300*/  FSETP.NAN.AND P2, PT, R20.reuse, R20, PT ;  /* 0x000000141400720b */ /* 0x040fe20003f48000 */
[----:B------:R-:W-:Y:S02]  /*0310*/  FMUL R21, R20, 3.1415927410125732422 ;  /* 0x40490fdb14157820 */ /* 0x000fe40000400000 */
[----:B------:R-:W-:Y:S01]  /*0320*/  FFMA.FTZ R2, R2, -5.3903029534742383927e-15, R3 ;  /* 0xa7c234c502027823 */ /* 0x000fe20000010003 */
[----:B------:R-:W-:Y:S09]  /*0330*/  @!P0 BRA `(.L_x_1) ;  /* 0x0000000000f08947 */ /* 0x000ff20003800000 */
[----:B------:R-:W-:-:S13]  /*0340*/  FSETP.NEU.AND P0, PT, R0, +INF , PT ;  /* 0x7f8000000000780b */ /* 0x000fda0003f0d000 */
[----:B------:R-:W-:Y:S01]  /*0350*/  @!P0 FMUL.FTZ R2, RZ, R17 ;  /* 0x00000011ff028220 */ /* 0x000fe20000410000 */
[----:B------:R-:W-:Y:S01]  /*0360*/  @!P0 IMAD.MOV.U32 R22, RZ, RZ, RZ ;  /* 0x000000ffff168224 */ /* 0x000fe200078e00ff */
[----:B------:R-:W-:Y:S06]  /*0370*/  @!P0 BRA `(.L_x_1) ;  /* 0x0000000000e08947 */ /* 0x000fec0003800000 */
[----:B------:R-:W-:Y:S01]  /*0380*/  SHF.R.U32.HI R25, RZ, 0x17, R17 ;  /* 0x00000017ff197819 */ /* 0x000fe20000011611 */
[----:B------:R-:W-:Y:S01]  /*0390*/  IMAD.SHL.U32 R3, R17, 0x100, RZ ;  /* 0x0000010011037824 */ /* 0x000fe200078e00ff */
[----:B------:R-:W-:Y:S01]  /*03a0*/  HFMA2.MMA R24, -RZ, RZ, 0, 0 ;  /* 0x00000000ff187435 */ /* 0x000fe200000001ff */
[----:B------:R-:W-:Y:S01]  /*03b0*/  IMAD.MOV.U32 R0, RZ, RZ, RZ ;  /* 0x000000ffff007224 */ /* 0x000fe200078e00ff */
[----:B------:R-:W-:Y:S01]  /*03c0*/  LOP3.LUT R2, R25, 0xe0, RZ, 0xc0, !PT ;  /* 0x000000e019027812 */ /* 0x000fe200078ec0ff */
[----:B------:R-:W-:Y:S01]  /*03d0*/  IMAD.MOV.U32 R5, RZ, RZ, RZ ;  /* 0x000000ffff057224 */ /* 0x000fe200078e00ff */
[----:B------:R-:W-:Y:S01]  /*03e0*/  LOP3.LUT R3, R3, 0x80000000, RZ, 0xfc, !PT ;  /* 0x8000000003037812 */ /* 0x000fe200078efcff */
[----:B------:R-:W-:Y:S02]  /*03f0*/  ULDC.64 UR4, c[0x4][0x8] ;  /* 0x0100020000047ab9 */ /* 0x000fe40000000a00 */
[----:B------:R-:W-:Y:S02]  /*0400*/  VIADD R4, R2, 0xffffff80 ;  /* 0xffffff8002047836 */ /* 0x000fe40000000000 */
[----:B------:R-:W-:-:S03]  /*0410*/  IMAD.MOV.U32 R2, RZ, RZ, R1 ;  /* 0x000000ffff027224 */ /* 0x000fc600078e0001 */
[----:B------:R-:W-:-:S07]  /*0420*/  SHF.R.U32.HI R4, RZ, 0x5, R4 ;  /* 0x00000005ff047819 */ /* 0x000fce0000011604 */
.L_x_2:
[----:B------:R-:W-:-:S04]  /*0430*/  IADD3 R14, P0, R5, UR4, RZ ;  /* 0x00000004050e7c10 */ /* 0x000fc8000ff1e0ff */
[----:B------:R-:W-:-:S05]  /*0440*/  IADD3.X R15, R24, UR5, RZ, P0, !PT ;  /* 0x00000005180f7c10 */ /* 0x000fca00087fe4ff */
[----:B------:R0:W2:Y:S01]  /*0450*/  LDG.E.CONSTANT R23, desc[UR6][R14.64] ;  /* 0x000000060e177981 */ /* 0x0000a2000c1e9900 */
[----:B------:R-:W-:-:S04]  /*0460*/  IADD3 R5, P3, R5, 0x4, RZ ;  /* 0x0000000405057810 */ /* 0x000fc80007f7e0ff */
[----:B------:R-:W-:Y:S01]  /*0470*/  ISETP.NE.U32.AND P0, PT, R5, 0x18, PT ;  /* 0x000000180500780c */ /* 0x000fe20003f05070 */
[----:B------:R-:W-:Y:S02]  /*0480*/  IMAD.X R24, RZ, RZ, R24, P3 ;  /* 0x000000ffff187224 */ /* 0x000fe400018e0618 */
[----:B0-----:R-:W-:-:S03]  /*0490*/  IMAD.MOV.U32 R14, RZ, RZ, R0 ;  /* 0x000000ffff0e7224 */ /* 0x001fc600078e0000 */
[----:B------:R-:W-:Y:S01]  /*04a0*/  ISETP.NE.AND.EX P0, PT, R24, RZ, PT, P0 ;  /* 0x000000ff1800720c */ /* 0x000fe20003f05300 */
[----:B------:R-:W-:Y:S02]  /*04b0*/  IMAD.MOV.U32 R15, RZ, RZ, RZ ;  /* 0x000000ffff0f7224 */ /* 0x000fe400078e00ff */
[----:B--2---:R-:W-:-:S04]  /*04c0*/  IMAD.WIDE.U32 R22, R3, R23, R14 ;  /* 0x0000001703167225 */ /* 0x004fc800078e000e */
[----:B------:R-:W-:Y:S01]  /*04d0*/  IMAD.MOV.U32 R0, RZ, RZ, R23 ;  /* 0x000000ffff007224 */ /* 0x000fe200078e0017 */
[----:B------:R0:W-:Y:S02]  /*04e0*/  STL [R2], R22 ;  /* 0x0000001602007387 */ /* 0x0001e40000100800 */
[----:B0-----:R-:W-:-:S03]  /*04f0*/  VIADD R2, R2, 0x4 ;  /* 0x0000000402027836 */ /* 0x001fc60000000000 */
[----:B------:R-:W-:Y:S05]  /*0500*/  @P0 BRA `(.L_x_2) ;  /* 0xfffffffc00c80947 */ /* 0x000fea000383ffff */
[----:B------:R-:W-:Y:S01]  /*0510*/  LOP3.LUT P0, R14, R25, 0x1f, RZ, 0xc0, !PT ;  /* 0x0000001f190e7812 */ /* 0x000fe2000780c0ff */
[----:B------:R-:W-:Y:S01]  /*0520*/  IMAD R23, R4, -0x4, R1 ;  /* 0xfffffffc04177824 */ /* 0x000fe200078e0201 */
[----:B------:R0:W-:Y:S04]  /*0530*/  STL [R1+0x18], R0 ;  /* 0x0000180001007387 */ /* 0x0001e80000100800 */
[----:B------:R-:W2:Y:S04]  /*0540*/  LDL R2, [R23+0x18] ;  /* 0x0000180017027983 */ /* 0x000ea80000100800 */
[----:B------:R-:W3:Y:S04]  /*0550*/  LDL R3, [R23+0x14] ;  /* 0x0000140017037983 */ /* 0x000ee80000100800 */
[----:B------:R-:W4:Y:S01]  /*0560*/  @P0 LDL R15, [R23+0x10] ;  /* 0x00001000170f0983 */ /* 0x000f220000100800 */
[----:B------:R-:W-:Y:S01]  /*0570*/  @P0 IADD3 R4, -R14, 0x20, RZ ;  /* 0x000000200e040810 */ /* 0x000fe20007ffe1ff */
[----:B------:R-:W-:Y:S01]  /*0580*/  UMOV UR4, 0x54442d19 ;  /* 0x54442d1900047882 */ /* 0x000fe20000000000 */
[----:B------:R-:W-:Y:S01]  /*0590*/  UMOV UR5, 0x3bf921fb ;  /* 0x3bf921fb00057882 */ /* 0x000fe20000000000 */
[----:B--2---:R-:W-:-:S02]  /*05a0*/  @P0 SHF.L.U32 R5, R2, R14, RZ ;  /* 0x0000000e02050219 */ /* 0x004fc400000006ff */
[----:B---3--:R-:W-:Y:S02]  /*05b0*/  @P0 SHF.L.U32 R14, R3, R14, RZ ;  /* 0x0000000e030e0219 */ /* 0x008fe400000006ff */
[-C--:B----4-:R-:W-:Y:S02]  /*05c0*/  @P0 SHF.R.U32.HI R15, RZ, R4.reuse, R15 ;  /* 0x00000004ff0f0219 */ /* 0x090fe4000001160f */
[----:B------:R-:W-:Y:S02]  /*05d0*/  @P0 SHF.R.U32.HI R4, RZ, R4, R3 ;  /* 0x00000004ff040219 */ /* 0x000fe40000011603 */
[----:B------:R-:W-:-:S03]  /*05e0*/  @P0 IADD3 R3, R14, R15, RZ ;  /* 0x0000000f0e030210 */ /* 0x000fc60007ffe0ff */
[----:B------:R-:W-:-:S05]  /*05f0*/  @P0 IMAD.IADD R2, R5, 0x1, R4 ;  /* 0x0000000105020824 */ /* 0x000fca00078e0204 */
[C---:B------:R-:W-:Y:S01]  /*0600*/  SHF.L.W.U32.HI R22, R3.reuse, 0x2, R2 ;  /* 0x0000000203167819 */ /* 0x040fe20000010e02 */
[----:B------:R-:W-:-:S03]  /*0610*/  IMAD.SHL.U32 R3, R3, 0x4, RZ ;  /* 0x0000000403037824 */ /* 0x000fc600078e00ff */
[----:B0-----:R-:W-:-:S04]  /*0620*/  SHF.R.S32.HI R0, RZ, 0x1f, R22 ;  /* 0x0000001fff007819 */ /* 0x001fc80000011416 */
[C---:B------:R-:W-:Y:S02]  /*0630*/  LOP3.LUT R14, R0.reuse, R3, RZ, 0x3c, !PT ;  /* 0x00000003000e7212 */ /* 0x040fe400078e3cff */
[----:B------:R-:W-:-:S04]  /*0640*/  LOP3.LUT R15, R0, R22, RZ, 0x3c, !PT ;  /* 0x00000016000f7212 */ /* 0x000fc800078e3cff */
[----:B------:R-:W0:Y:S01]  /*0650*/  I2F.F64.S64 R4, R14 ;  /* 0x0000000e00047312 */ /* 0x000e220000301c00 */
[----:B------:R-:W-:Y:S02]  /*0660*/  ISETP.GE.AND P0, PT, R17, RZ, PT ;  /* 0x000000ff1100720c */ /* 0x000fe40003f06270 */
[----:B------:R-:W-:Y:S01]  /*0670*/  SHF.R.U32.HI R2, RZ, 0x1e, R2 ;  /* 0x0000001eff027819 */ /* 0x000fe20000011602 */
[----:B0-----:R-:W-:Y:S01]  /*0680*/  DMUL R4, R4, UR4 ;  /* 0x0000000404047c28 */ /* 0x001fe20008000000 */
[C---:B------:R-:W-:Y:S02]  /*0690*/  LOP3.LUT R17, R22.reuse, R17, RZ, 0x3c, !PT ;  /* 0x0000001116117212 */ /* 0x040fe400078e3cff */
[----:B------:R-:W-:-:S07]  /*06a0*/  LEA.HI R22, R22, R2, RZ, 0x1 ;  /* 0x0000000216167211 */ /* 0x000fce00078f08ff */
[----:B------:R-:W0:Y:S01]  /*06b0*/  F2F.F32.F64 R4, R4 ;  /* 0x0000000400047310 */ /* 0x000e220000301000 */
[----:B------:R-:W-:Y:S01]  /*06c0*/  ISETP.GE.AND P3, PT, R17, RZ, PT ;  /* 0x000000ff1100720c */ /* 0x000fe20003f66270 */
[----:B------:R-:W-:-:S04]  /*06d0*/  IMAD.MOV R0, RZ, RZ, -R22 ;  /* 0x000000ffff007224 */ /* 0x000fc800078e0a16 */
[----:B------:R-:W-:Y:S01]  /*06e0*/  @!P0 IMAD.MOV.U32 R22, RZ, RZ, R0 ;  /* 0x000000ffff168224 */ /* 0x000fe200078e0000 */
[----:B0-----:R-:W-:-:S07]  /*06f0*/  FSEL R2, -R4, R4, !P3 ;  /* 0x0000000404027208 */ /* 0x001fce0005800100 */
.L_x_1:
[----:B------:R-:W-:Y:S05]  /*0700*/  BSYNC B0 ;  /* 0x0000000000007941 */ /* 0x000fea0003800000 */
.L_x_0:
[----:B------:R-:W-:Y:S01]  /*0710*/  FSETP.GEU.AND P3, PT, R20, 1, PT ;  /* 0x3f8000001400780b */ /* 0x000fe20003f6e000 */
[----:B------:R-:W-:Y:S01]  /*0720*/  FMUL.FTZ R20, R2, R2 ;  /* 0x0000000202147220 */ /* 0x000fe20000410000 */
[C---:B------:R-:W-:Y:S01]  /*0730*/  FSEL R0, R21.reuse, 3.1415927410125732422, P2 ;  /* 0x40490fdb15007808 */ /* 0x040fe20001000000 */
[----:B------:R-:W-:Y:S01]  /*0740*/  IMAD.MOV.U32 R4, RZ, RZ, 0x3c0885e4 ;  /* 0x3c0885e4ff047424 */ /* 0x000fe200078e00ff */
[C---:B------:R-:W-:Y:S01]  /*0750*/  LOP3.LUT R3, R22.reuse, 0x1, RZ, 0xc0, !PT ;  /* 0x0000000116037812 */ /* 0x040fe200078ec0ff */
[----:B------:R-:W-:Y:S01]  /*0760*/  VIADD R22, R22, 0x1 ;  /* 0x0000000116167836 */ /* 0x000fe20000000000 */
[----:B------:R-:W-:Y:S01]  /*0770*/  FSEL R21, R21, R0, !P3 ;  /* 0x0000000015157208 */ /* 0x000fe20005800000 */
[----:B------:R-:W-:Y:S01]  /*0780*/  BSSY B0, `(.L_x_3) ;  /* 0x0000054000007945 */ /* 0x000fe20003800000 */
[----:B------:R-:W-:Y:S01]  /*0790*/  ISETP.NE.U32.AND P0, PT, R3, 0x1, PT ;  /* 0x000000010300780c */ /* 0x000fe20003f05070 */
[----:B------:R-:W-:Y:S01]  /*07a0*/  IMAD.MOV.U32 R3, RZ, RZ, -0x46b2bead ;  /* 0xb94d4153ff037424 */ /* 0x000fe200078e00ff */
[----:B------:R-:W-:Y:S01]  /*07b0*/  LOP3.LUT P2, RZ, R22, 0x2, RZ, 0xc0, !PT ;  /* 0x0000000216ff7812 */ /* 0x000fe2000784c0ff */
[C---:B------:R-:W-:Y:S01]  /*07c0*/  FMUL R0, R21.reuse, 0.63661974668502807617 ;  /* 0x3f22f98315007820 */ /* 0x040fe20000400000 */
[----:B------:R-:W-:Y:S01]  /*07d0*/  FSEL R17, R2, 1, !P0 ;  /* 0x3f80000002117808 */ /* 0x000fe20004000000 */
[----:B------:R-:W-:-:S04]  /*07e0*/  FADD.FTZ R2, |R21|, -RZ ;  /* 0x800000ff15027221 */ /* 0x000fc80000010200 */
[----:B------:R-:W0:Y:S04]  /*07f0*/  F2I.FTZ.NTZ R0, R0 ;  /* 0x0000000000007305 */ /* 0x000e280000213100 */
[----:B------:R-:W-:Y:S01]  /*0800*/  @P0 IMAD.MOV.U32 R5, RZ, RZ, 0x37cbac00 ;  /* 0x37cbac00ff050424 */ /* 0x000fe200078e00ff */
[----:B------:R-:W-:-:S03]  /*0810*/  @P0 MOV R4, 0x3d2aaabb ;  /* 0x3d2aaabb00040802 */ /* 0x000fc60000000f00 */
[----:B------:R-:W-:Y:S01]  /*0820*/  @P0 FFMA.FTZ R3, R20, R5, -0.0013887860113754868507 ;  /* 0xbab607ed14030423 */ /* 0x000fe20000010005 */
[----:B------:R-:W-:Y:S02]  /*0830*/  IMAD.MOV.U32 R5, RZ, RZ, -0x41d55558 ;  /* 0xbe2aaaa8ff057424 */ /* 0x000fe400078e00ff */
[----:B------:R-:W-:Y:S01]  /*0840*/  @P0 IMAD.MOV.U32 R5, RZ, RZ, -0x41000001 ;  /* 0xbeffffffff050424 */ /* 0x000fe200078e00ff */
[----:B------:R-:W-:Y:S01]  /*0850*/  FSETP.GE.AND P0, PT, R2, 105615, PT ;  /* 0x47ce47800200780b */ /* 0x000fe20003f06000 */
[----:B------:R-:W-:Y:S01]  /*0860*/  FFMA.FTZ R4, R20, R3, R4 ;  /* 0x0000000314047223 */ /* 0x000fe20000010004 */
[----:B0-----:R-:W-:-:S03]  /*0870*/  I2FP.F32.S32 R14, R0 ;  /* 0x00000000000e7245 */ /* 0x001fc60000201400 */
[C---:B------:R-:W-:Y:S01]  /*0880*/  FFMA.FTZ R4, R20.reuse, R4, R5 ;  /* 0x0000000414047223 */ /* 0x040fe20000010005 */
[----:B------:R-:W-:Y:S01]  /*0890*/  FFMA.FTZ R20, R20, R17, RZ ;  /* 0x0000001114147223 */ /* 0x000fe200000100ff */
[----:B------:R-:W-:-:S03]  /*08a0*/  FFMA.FTZ R3, R14, -1.5707962512969970703, R21 ;  /* 0xbfc90fda0e037823 */ /* 0x000fc60000010015 */
[----:B------:R-:W-:Y:S01]  /*08b0*/  FFMA.FTZ R17, R20, R4, R17 ;  /* 0x0000000414117223 */ /* 0x000fe20000010011 */
[----:B------:R-:W-:-:S03]  /*08c0*/  FFMA.FTZ R3, R14, -7.5497894158615963534e-08, R3 ;  /* 0xb3a221680e037823 */ /* 0x000fc60000010003 */
[----:B------:R-:W-:Y:S01]  /*08d0*/  @P2 FFMA.FTZ R17, R17, -1, RZ ;  /* 0xbf80000011112823 */ /* 0x000fe200000100ff */
[----:B------:R-:W-:Y:S01]  /*08e0*/  FFMA.FTZ R3, R14, -5.3903029534742383927e-15, R3 ;  /* 0xa7c234c50e037823 */ /* 0x000fe20000010003 */
[----:B------:R-:W-:Y:S06]  /*08f0*/  @!P0 BRA `(.L_x_4) ;  /* 0x0000000000f08947 */ /* 0x000fec0003800000 */
        /* <DEDUP_REMOVED lines=15> */
.L_x_5:
        /* <DEDUP_REMOVED lines=37> */
[----:B0-----:R-:W-:-:S03]  /*0c40*/  DMUL R4, R4, UR4 ;  /* 0x0000000404047c28 */ /* 0x001fc60008000000 */
[C---:B------:R-:W-:Y:S02]  /*0c50*/  LEA.HI R0, R20.reuse, R0, RZ, 0x1 ;  /* 0x0000000014007211 */ /* 0x040fe400078f08ff */
[----:B------:R-:W-:-:S05]  /*0c60*/  LOP3.LUT R21, R20, R21, RZ, 0x3c, !PT ;  /* 0x0000001514157212 */ /* 0x000fca00078e3cff */
[----:B------:R-:W0:Y:S01]  /*0c70*/  F2F.F32.F64 R4, R4 ;  /* 0x0000000400047310 */ /* 0x000e220000301000 */
[----:B------:R-:W-:Y:S01]  /*0c80*/  ISETP.GE.AND P2, PT, R21, RZ, PT ;  /* 0x000000ff1500720c */ /* 0x000fe20003f46270 */
[----:B------:R-:W-:-:S04]  /*0c90*/  IMAD.MOV R2, RZ, RZ, -R0 ;  /* 0x000000ffff027224 */ /* 0x000fc800078e0a00 */
[----:B------:R-:W-:Y:S01]  /*0ca0*/  @!P0 IMAD.MOV.U32 R0, RZ, RZ, R2 ;  /* 0x000000ffff008224 */ /* 0x000fe200078e0002 */
[----:B0-----:R-:W-:-:S07]  /*0cb0*/  FSEL R3, -R4, R4, !P2 ;  /* 0x0000000404037208 */ /* 0x001fce0005000100 */
.L_x_4:
[----:B------:R-:W-:Y:S05]  /*0cc0*/  BSYNC B0 ;  /* 0x0000000000007941 */ /* 0x000fea0003800000 */
.L_x_3:
[----:B------:R-:W-:Y:S01]  /*0cd0*/  LOP3.LUT R2, R0, 0x1, RZ, 0xc0, !PT ;  /* 0x0000000100027812 */ /* 0x000fe200078ec0ff */
[----:B-----5:R-:W-:Y:S01]  /*0ce0*/  FMUL R22, R16, R18 ;  /* 0x0000001210167220 */ /* 0x020fe20000400000 */
[----:B------:R-:W-:Y:S02]  /*0cf0*/  VIADD R0, R0, 0x1 ;  /* 0x0000000100007836 */ /* 0x000fe40000000000 */
[C---:B------:R-:W-:Y:S01]  /*0d00*/  FMUL.FTZ R15, R3.reuse, R3 ;  /* 0x00000003030f7220 */ /* 0x040fe20000410000 */
[----:B------:R-:W-:Y:S01]  /*0d10*/  ISETP.NE.U32.AND P0, PT, R2, 0x1, PT ;  /* 0x000000010200780c */ /* 0x000fe20003f05070 */
[----:B------:R-:W-:Y:S01]  /*0d20*/  FMUL R2, R22, 0.63661974668502807617 ;  /* 0x3f22f98316027820 */ /* 0x000fe20000400000 */
[----:B------:R-:W-:Y:S01]  /*0d30*/  IMAD.MOV.U32 R5, RZ, RZ, 0x3c0885e4 ;  /* 0x3c0885e4ff057424 */ /* 0x000fe200078e00ff */
[----:B------:R-:W-:Y:S01]  /*0d40*/  LOP3.LUT P4, RZ, R0, 0x2, RZ, 0xc0, !PT ;  /* 0x0000000200ff7812 */ /* 0x000fe2000788c0ff */
[----:B------:R-:W-:Y:S01]  /*0d50*/  IMAD.MOV.U32 R4, RZ, RZ, -0x46b2bead ;  /* 0xb94d4153ff047424 */ /* 0x000fe200078e00ff */
[----:B------:R-:W-:Y:S01]  /*0d60*/  FSEL R0, R3, 1, !P0 ;  /* 0x3f80000003007808 */ /* 0x000fe20004000000 */
[----:B------:R-:W-:Y:S01]  /*0d70*/  FADD.FTZ R3, |R22|, -RZ ;  /* 0x800000ff16037221 */ /* 0x000fe20000010200 */
[----:B------:R-:W0:Y:S01]  /*0d80*/  F2I.FTZ.NTZ R2, R2 ;  /* 0x0000000200027305 */ /* 0x000e220000213100 */
[----:B------:R-:W-:Y:S03]  /*0d90*/  BSSY B0, `(.L_x_6) ;  /* 0x000004f000007945 */ /* 0x000fe60003800000 */
[----:B------:R-:W-:-:S02]  /*0da0*/  FSETP.GE.AND P3, PT, R3, 105615, PT ;  /* 0x47ce47800300780b */ /* 0x000fc40003f66000 */
[----:B------:R-:W-:Y:S01]  /*0db0*/  @P0 IMAD.MOV.U32 R14, RZ, RZ, 0x37cbac00 ;  /* 0x37cbac00ff0e0424 */ /* 0x000fe200078e00ff */
[----:B------:R-:W-:Y:S02]  /*0dc0*/  @P0 MOV R5, 0x3d2aaabb ;  /* 0x3d2aaabb00050802 */ /* 0x000fe40000000f00 */
[----:B------:R-:W-:Y:S01]  /*0dd0*/  FSETP.NEU.AND P2, PT, R3, +INF , PT ;  /* 0x7f8000000300780b */ /* 0x000fe20003f4d000 */
[C---:B------:R-:W-:Y:S01]  /*0de0*/  @P0 FFMA.FTZ R4, R15.reuse, R14, -0.0013887860113754868507 ;  /* 0xbab607ed0f040423 */ /* 0x040fe2000001000e */
[----:B------:R-:W-:Y:S02]  /*0df0*/  IMAD.MOV.U32 R14, RZ, RZ, -0x41d55558 ;  /* 0xbe2aaaa8ff0e7424 */ /* 0x000fe400078e00ff */
[----:B------:R-:W-:Y:S02]  /*0e00*/  @P0 IMAD.MOV.U32 R14, RZ, RZ, -0x41000001 ;  /* 0xbeffffffff0e0424 */ /* 0x000fe400078e00ff */
[----:B------:R-:W-:Y:S01]  /*0e10*/  FFMA.FTZ R5, R15, R4, R5 ;  /* 0x000000040f057223 */ /* 0x000fe20000010005 */
[----:B0-----:R-:W-:Y:S01]  /*0e20*/  I2FP.F32.S32 R23, R2 ;  /* 0x0000000200177245 */ /* 0x001fe20000201400 */
[----:B------:R-:W-:-:S02]  /*0e30*/  IMAD.MOV.U32 R24, RZ, RZ, R2 ;  /* 0x000000ffff187224 */ /* 0x000fc400078e0002 */
[C---:B------:R-:W-:Y:S01]  /*0e40*/  FFMA.FTZ R5, R15.reuse, R5, R14 ;  /* 0x000000050f057223 */ /* 0x040fe2000001000e */
[----:B------:R-:W-:Y:S01]  /*0e50*/  FFMA.FTZ R15, R15, R0, RZ ;  /* 0x000000000f0f7223 */ /* 0x000fe200000100ff */
[----:B------:R-:W-:-:S03]  /*0e60*/  FFMA.FTZ R4, R23, -1.5707962512969970703, R22 ;  /* 0xbfc90fda17047823 */ /* 0x000fc60000010016 */
[----:B------:R-:W-:Y:S01]  /*0e70*/  FFMA.FTZ R0, R15, R5, R0 ;  /* 0x000000050f007223 */ /* 0x000fe20000010000 */
[----:B------:R-:W-:-:S03]  /*0e80*/  FFMA.FTZ R4, R23, -7.5497894158615963534e-08, R4 ;  /* 0xb3a2216817047823 */ /* 0x000fc60000010004 */
[----:B------:R-:W-:Y:S01]  /*0e90*/  @P4 FFMA.FTZ R0, R0, -1, RZ ;  /* 0xbf80000000004823 */ /* 0x000fe200000100ff */
[----:B------:R-:W-:-:S04]  /*0ea0*/  FFMA.FTZ R23, R23, -5.3903029534742383927e-15, R4 ;  /* 0xa7c234c517177823 */ /* 0x000fc80000010004 */
[----:B------:R-:W-:Y:S01]  /*0eb0*/  IMAD.MOV.U32 R4, RZ, RZ, R23 ;  /* 0x000000ffff047224 */ /* 0x000fe200078e0017 */
[----:B------:R-:W-:Y:S06]  /*0ec0*/  @!P3 BRA `(.L_x_7) ;  /* 0x0000000000ecb947 */ /* 0x000fec0003800000 */
        /* <DEDUP_REMOVED lines=14> */
.L_x_8:
        /* <DEDUP_REMOVED lines=12> */
[----:B0-----:R-:W-:-:S03]  /*1070*/  IADD3 R3, R3, 0x4, RZ ;  /* 0x0000000403037810 */ /* 0x001fc60007ffe0ff */
        /* <DEDUP_REMOVED lines=13> */
[----:B------:R-:W-:-:S03]  /*1150*/  @P0 SHF.R.U32.HI R5, RZ, R5, R4 ;  /* 0x00000005ff050219 */ /* 0x000fc60000011604 */
[----:B------:R-:W-:Y:S02]  /*1160*/  @P0 IMAD.IADD R4, R15, 0x1, R20 ;  /* 0x000000010f040824 */ /* 0x000fe400078e0214 */
[----:B------:R-:W-:-:S05]  /*1170*/  @P0 IMAD.IADD R3, R14, 0x1, R5 ;  /* 0x000000010e030824 */ /* 0x000fca00078e0205 */
[C---:B------:R-:W-:Y:S01]  /*1180*/  SHF.L.W.U32.HI R21, R4.reuse, 0x2, R3 ;  /* 0x0000000204157819 */ /* 0x040fe20000010e03 */
[----:B------:R-:W-:-:S03]  /*1190*/  IMAD.SHL.U32 R4, R4, 0x4, RZ ;  /* 0x0000000404047824 */ /* 0x000fc600078e00ff */
[----:B0-----:R-:W-:-:S04]  /*11a0*/  SHF.R.S32.HI R2, RZ, 0x1f, R21 ;  /* 0x0000001fff027819 */ /* 0x001fc80000011415 */
[C---:B------:R-:W-:Y:S02]  /*11b0*/  LOP3.LUT R4, R2.reuse, R4, RZ, 0x3c, !PT ;  /* 0x0000000402047212 */ /* 0x040fe400078e3cff */
[----:B------:R-:W-:-:S06]  /*11c0*/  LOP3.LUT R5, R2, R21, RZ, 0x3c, !PT ;  /* 0x0000001502057212 */ /* 0x000fcc00078e3cff */
        /* <DEDUP_REMOVED lines=11> */
.L_x_7:
[----:B------:R-:W-:Y:S05]  /*1280*/  BSYNC B0 ;  /* 0x0000000000007941 */ /* 0x000fea0003800000 */
.L_x_6:
[----:B------:R-:W-:Y:S01]  /*1290*/  LOP3.LUT R3, R2, 0x1, RZ, 0xc0, !PT ;  /* 0x0000000102037812 */ /* 0x000fe200078ec0ff */
[----:B------:R-:W-:Y:S01]  /*12a0*/  FMUL R16, R16, R19 ;  /* 0x0000001310107220 */ /* 0x000fe20000400000 */
[----:B------:R-:W-:Y:S01]  /*12b0*/  FMUL.FTZ R25, R4, R4 ;  /* 0x0000000404197220 */ /* 0x000fe20000410000 */
[----:B------:R-:W-:Y:S01]  /*12c0*/  IMAD.MOV.U32 R5, RZ, RZ, -0x46b2bead ;  /* 0xb94d4153ff057424 */ /* 0x000fe200078e00ff */
[----:B------:R-:W-:Y:S01]  /*12d0*/  ISETP.NE.U32.AND P0, PT, R3, 0x1, PT ;  /* 0x000000010300780c */ /* 0x000fe20003f05070 */
[----:B------:R-:W-:Y:S01]  /*12e0*/  FMUL R3, R16, 0.63661974668502807617 ;  /* 0x3f22f98310037820 */ /* 0x000fe20000400000 */
[----:B------:R-:W-:Y:S01]  /*12f0*/  IMAD.MOV.U32 R14, RZ, RZ, 0x3c0885e4 ;  /* 0x3c0885e4ff0e7424 */ /* 0x000fe200078e00ff */
[----:B------:R-:W-:Y:S01]  /*1300*/  LOP3.LUT P6, RZ, R2, 0x2, RZ, 0xc0, !PT ;  /* 0x0000000202ff7812 */ /* 0x000fe200078cc0ff */
[----:B------:R-:W-:Y:S01]  /*1310*/  IMAD.MOV.U32 R15, RZ, RZ, -0x41d55558 ;  /* 0xbe2aaaa8ff0f7424 */ /* 0x000fe200078e00ff */
[----:B------:R-:W-:Y:S01]  /*1320*/  FSEL R2, R4, 1, P0 ;  /* 0x3f80000004027808 */ /* 0x000fe20000000000 */
[----:B------:R-:W-:Y:S01]  /*1330*/  BSSY B0, `(.L_x_9) ;  /* 0x000004f000007945 */ /* 0x000fe20003800000 */
[----:B------:R-:W0:Y:S06]  /*1340*/  F2I.FTZ.NTZ R3, R3 ;  /* 0x0000000300037305 */ /* 0x000e2c0000213100 */
[----:B------:R-:W-:Y:S01]  /*1350*/  @!P0 MOV R20, 0x37cbac00 ;  /* 0x37cbac0000148802 */ /* 0x000fe20000000f00 */
[----:B------:R-:W-:-:S02]  /*1360*/  @!P0 IMAD.MOV.U32 R14, RZ, RZ, 0x3d2aaabb ;  /* 0x3d2aaabbff0e8424 */ /* 0x000fc400078e00ff */
[----:B------:R-:W-:Y:S02]  /*1370*/  @!P0 IMAD.MOV.U32 R15, RZ, RZ, -0x41000001 ;  /* 0xbeffffffff0f8424 */ /* 0x000fe400078e00ff */
[----:B------:R-:W-:-:S04]  /*1380*/  @!P0 FFMA.FTZ R5, R25, R20, -0.0013887860113754868507 ;  /* 0xbab607ed19058423 */ /* 0x000fc80000010014 */
[C---:B------:R-:W-:Y:S01]  /*1390*/  FFMA.FTZ R14, R25.reuse, R5, R14 ;  /* 0x00000005190e7223 */ /* 0x040fe2000001000e */
[----:B------:R-:W-:Y:S01]  /*13a0*/  FADD.FTZ R5, |R16|, -RZ ;  /* 0x800000ff10057221 */ /* 0x000fe20000010200 */
[----:B0-----:R-:W-:Y:S02]  /*13b0*/  I2FP.F32.S32 R21, R3 ;  /* 0x0000000300157245 */ /* 0x001fe40000201400 */
[C---:B------:R-:W-:Y:S01]  /*13c0*/  FFMA.FTZ R15, R25.reuse, R14, R15 ;  /* 0x0000000e190f7223 */ /* 0x040fe2000001000f */
[----:B------:R-:W-:Y:S01]  /*13d0*/  FFMA.FTZ R25, R25, R2, RZ ;  /* 0x0000000219197223 */ /* 0x000fe200000100ff */
[----:B------:R-:W-:Y:S01]  /*13e0*/  FSETP.GE.AND P4, PT, R5, 105615, PT ;  /* 0x47ce47800500780b */ /* 0x000fe20003f86000 */
[----:B------:R-:W-:Y:S01]  /*13f0*/  FFMA.FTZ R4, R21, -1.5707962512969970703, R16 ;  /* 0xbfc90fda15047823 */ /* 0x000fe20000010010 */
[----:B------:R-:W-:Y:S01]  /*1400*/  FSETP.NEU.AND P5, PT, R5, +INF , PT ;  /* 0x7f8000000500780b */ /* 0x000fe20003fad000 */
[----:B------:R-:W-:Y:S02]  /*1410*/  FFMA.FTZ R2, R25, R15, R2 ;  /* 0x0000000f19027223 */ /* 0x000fe40000010002 */
[----:B------:R-:W-:-:S02]  /*1420*/  FFMA.FTZ R4, R21, -7.5497894158615963534e-08, R4 ;  /* 0xb3a2216815047823 */ /* 0x000fc40000010004 */
[----:B------:R-:W-:Y:S02]  /*1430*/  @P6 FFMA.FTZ R2, R2, -1, RZ ;  /* 0xbf80000002026823 */ /* 0x000fe400000100ff */
[----:B------:R-:W-:Y:S01]  /*1440*/  FFMA.FTZ R20, R21, -5.3903029534742383927e-15, R4 ;  /* 0xa7c234c515147823 */ /* 0x000fe20000010004 */
[----:B------:R-:W-:-:S03]  /*1450*/  IMAD.MOV.U32 R21, RZ, RZ, R3 ;  /* 0x000000ffff157224 */ /* 0x000fc600078e0003 */
        /* <DEDUP_REMOVED lines=16> */
.L_x_11:
        /* <DEDUP_REMOVED lines=9> */
[----:B--2---:R-:W-:-:S05]  /*15f0*/  IMAD.WIDE.U32 R14, R30, R25, R4 ;  /* 0x000000191e0e7225 */ /* 0x004fca00078e0004 */
        /* <DEDUP_REMOVED lines=20> */
[----:B------:R-:W-:-:S04]  /*1740*/  SHF.R.S32.HI R5, RZ, 0x1f, R25 ;  /* 0x0000001fff057819 */ /* 0x000fc80000011419 */
[C---:B------:R-:W-:Y:S02]  /*1750*/  LOP3.LUT R4, R5.reuse, R4, RZ, 0x3c, !PT ;  /* 0x0000000405047212 */ /* 0x040fe400078e3cff */
[----:B------:R-:W-:-:S06]  /*1760*/  LOP3.LUT R5, R5, R25, RZ, 0x3c, !PT ;  /* 0x0000001905057212 */ /* 0x000fcc00078e3cff */
        /* <DEDUP_REMOVED lines=11> */
.L_x_10:
[----:B------:R-:W-:Y:S05]  /*1820*/  BSYNC B0 ;  /* 0x0000000000007941 */ /* 0x000fea0003800000 */
.L_x_9:
[C---:B------:R-:W-:Y:S01]  /*1830*/  LOP3.LUT R5, R3.reuse, 0x1, RZ, 0xc0, !PT ;  /* 0x0000000103057812 */ /* 0x040fe200078ec0ff */
[C---:B------:R-:W-:Y:S01]  /*1840*/  FMUL.FTZ R25, R4.reuse, R4 ;  /* 0x0000000404197220 */ /* 0x040fe20000410000 */
[----:B------:R-:W-:Y:S01]  /*1850*/  IMAD.MOV.U32 R14, RZ, RZ, 0x3c0885e4 ;  /* 0x3c0885e4ff0e7424 */ /* 0x000fe200078e00ff */
[----:B------:R-:W-:Y:S01]  /*1860*/  LOP3.LUT P6, RZ, R3, 0x2, RZ, 0xc0, !PT ;  /* 0x0000000203ff7812 */ /* 0x000fe200078cc0ff */
[----:B------:R-:W-:Y:S01]  /*1870*/  IMAD.MOV.U32 R15, RZ, RZ, -0x41d55558 ;  /* 0xbe2aaaa8ff0f7424 */ /* 0x000fe200078e00ff */
[----:B------:R-:W-:Y:S01]  /*1880*/  ISETP.NE.U32.AND P0, PT, R5, 0x1, PT ;  /* 0x000000010500780c */ /* 0x000fe20003f05070 */
[----:B------:R-:W-:Y:S01]  /*1890*/  IMAD.MOV.U32 R5, RZ, RZ, -0x46b2bead ;  /* 0xb94d4153ff057424 */ /* 0x000fe200078e00ff */
[----:B------:R-:W-:Y:S02]  /*18a0*/  BSSY B0, `(.L_x_12) ;  /* 0x0000045000007945 */ /* 0x000fe40003800000 */
[----:B------:R-:W-:-:S05]  /*18b0*/  FSEL R3, R4, 1, P0 ;  /* 0x3f80000004037808 */ /* 0x000fca0000000000 */
[----:B------:R-:W-:-:S04]  /*18c0*/  FFMA.FTZ R4, R25, R3, RZ ;  /* 0x0000000319047223 */ /* 0x000fc800000100ff */
[----:B------:R-:W-:Y:S01]  /*18d0*/  @!P0 MOV R26, 0x37cbac00 ;  /* 0x37cbac00001a8802 */ /* 0x000fe20000000f00 */
[----:B------:R-:W-:Y:S02]  /*18e0*/  @!P0 IMAD.MOV.U32 R14, RZ, RZ, 0x3d2aaabb ;  /* 0x3d2aaabbff0e8424 */ /* 0x000fe400078e00ff */
[----:B------:R-:W-:Y:S02]  /*18f0*/  @!P0 IMAD.MOV.U32 R15, RZ, RZ, -0x41000001 ;  /* 0xbeffffffff0f8424 */ /* 0x000fe400078e00ff */
[----:B------:R-:W-:-:S04]  /*1900*/  @!P0 FFMA.FTZ R5, R25, R26, -0.0013887860113754868507 ;  /* 0xbab607ed19058423 */ /* 0x000fc8000001001a */
[----:B------:R-:W-:-:S04]  /*1910*/  FFMA.FTZ R14, R25, R5, R14 ;  /* 0x00000005190e7223 */ /* 0x000fc8000001000e */
[----:B------:R-:W-:-:S04]  /*1920*/  FFMA.FTZ R14, R25, R14, R15 ;  /* 0x0000000e190e7223 */ /* 0x000fc8000001000f */
[----:B------:R-:W-:-:S04]  /*1930*/  FFMA.FTZ R3, R4, R14, R3 ;  /* 0x0000000e04037223 */ /* 0x000fc80000010003 */
[----:B------:R-:W-:Y:S01]  /*1940*/  @P6 FFMA.FTZ R3, R3, -1, RZ ;  /* 0xbf80000003036823 */ /* 0x000fe200000100ff */
[----:B------:R-:W-:Y:S06]  /*1950*/  @!P3 BRA `(.L_x_13) ;  /* 0x0000000000e4b947 */ /* 0x000fec0003800000 */
[----:B------:R-:W-:Y:S01]  /*1960*/  @!P2 FMUL.FTZ R23, RZ, R22 ;  /* 0x00000016ff17a220 */ /* 0x000fe20000410000 */
[----:B------:R-:W-:Y:S01]  /*1970*/  @!P2 IMAD.MOV.U32 R24, RZ, RZ, RZ ;  /* 0x000000ffff18a224 */ /* 0x000fe200078e00ff */
[----:B------:R-:W-:Y:S06]  /*1980*/  @!P2 BRA `(.L_x_13) ;  /* 0x0000000000d8a947 */ /* 0x000fec0003800000 */
[----:B------:R-:W-:Y:S01]  /*1990*/  SHF.R.U32.HI R28, RZ, 0x17, R22 ;  /* 0x00000017ff1c7819 */ /* 0x000fe20000011616 */
[----:B------:R-:W-:Y:S01]  /*19a0*/  IMAD.SHL.U32 R5, R22, 0x100, RZ ;  /* 0x0000010016057824 */ /* 0x000fe200078e00ff */
[----:B------:R-:W-:Y:S01]  /*19b0*/  CS2R R26, SRZ ;  /* 0x00000000001a7805 */ /* 0x000fe2000001ff00 */
[----:B------:R-:W-:Y:S01]  /*19c0*/  IMAD.MOV.U32 R15, RZ, RZ, RZ ;  /* 0x000000ffff0f7224 */ /* 0x000fe200078e00ff */
[----:B------:R-:W-:Y:S01]  /*19d0*/  LOP3.LUT R4, R28, 0xe0, RZ, 0xc0, !PT ;  /* 0x000000e01c047812 */ /* 0x000fe200078ec0ff */
[----:B------:R-:W-:Y:S01]  /*19e0*/  ULDC.64 UR4, c[0x4][0x8] ;  /* 0x0100020000047ab9 */ /* 0x000fe20000000a00 */
[----:B------:R-:W-:Y:S02]  /*19f0*/  MOV R23, R1 ;  /* 0x0000000100177202 */ /* 0x000fe40000000f00 */
[----:B------:R-:W-:Y:S01]  /*1a00*/  LOP3.LUT R29, R5, 0x80000000, RZ, 0xfc, !PT ;  /* 0x80000000051d7812 */ /* 0x000fe200078efcff */
[----:B------:R-:W-:-:S05]  /*1a10*/  VIADD R4, R4, 0xffffff80 ;  /* 0xffffff8004047836 */ /* 0x000fca0000000000 */
[----:B------:R-:W-:-:S07]  /*1a20*/  SHF.R.U32.HI R24, RZ, 0x5, R4 ;  /* 0x00000005ff187819 */ /* 0x000fce0000011604 */
.L_x_14:
        /* <DEDUP_REMOVED lines=22> */
[----:B------:R-:W-:-:S02]  /*1b90*/  ISETP.GE.AND P2, PT, R22, RZ, PT ;  /* 0x000000ff1600720c */ /* 0x000fc40003f46270 */
[----:B--2---:R-:W-:Y:S02]  /*1ba0*/  @P0 SHF.L.U32 R14, R23, R27, RZ ;  /* 0x0000001b170e0219 */ /* 0x004fe400000006ff */
[-C--:B----4-:R-:W-:Y:S02]  /*1bb0*/  @P0 SHF.R.U32.HI R25, RZ, R5.reuse, R24 ;  /* 0x00000005ff190219 */ /* 0x090fe40000011618 */
[----:B---3--:R-:W-:Y:S02]  /*1bc0*/  @P0 SHF.R.U32.HI R5, RZ, R5, R4 ;  /* 0x00000005ff050219 */ /* 0x008fe40000011604 */
[----:B------:R-:W-:-:S03]  /*1bd0*/  @P0 SHF.L.U32 R24, R4, R27, RZ ;  /* 0x0000001b04180219 */ /* 0x000fc600000006ff */
        /* <DEDUP_REMOVED lines=8> */
[----:B------:R-:W-:Y:S01]  /*1c60*/  SHF.R.U32.HI R23, RZ, 0x1e, R23 ;  /* 0x0000001eff177819 */ /* 0x000fe20000011617 */
[----:B0-----:R-:W-:Y:S01]  /*1c70*/  DMUL R14, R4, UR4 ;  /* 0x00000004040e7c28 */ /* 0x001fe20008000000 */
[C---:B------:R-:W-:Y:S02]  /*1c80*/  LOP3.LUT R22, R24.reuse, R22, RZ, 0x3c, !PT ;  /* 0x0000001618167212 */ /* 0x040fe400078e3cff */
[----:B------:R-:W-:-:S07]  /*1c90*/  LEA.HI R24, R24, R23, RZ, 0x1 ;  /* 0x0000001718187211 */ /* 0x000fce00078f08ff */
[----:B------:R-:W0:Y:S01]  /*1ca0*/  F2F.F32.F64 R14, R14 ;  /* 0x0000000e000e7310 */ /* 0x000e220000301000 */
[----:B------:R-:W-:Y:S02]  /*1cb0*/  ISETP.GE.AND P0, PT, R22, RZ, PT ;  /* 0x000000ff1600720c */ /* 0x000fe40003f06270 */
[----:B------:R-:W-:-:S05]  /*1cc0*/  IADD3 R22, -R24, RZ, RZ ;  /* 0x000000ff18167210 */ /* 0x000fca0007ffe1ff */
[----:B------:R-:W-:Y:S01]  /*1cd0*/  @!P2 IMAD.MOV.U32 R24, RZ, RZ, R22 ;  /* 0x000000ffff18a224 */ /* 0x000fe200078e0016 */
[----:B0-----:R-:W-:-:S07]  /*1ce0*/  FSEL R23, -R14, R14, !P0 ;  /* 0x0000000e0e177208 */ /* 0x001fce0004000100 */
.L_x_13:
[----:B------:R-:W-:Y:S05]  /*1cf0*/  BSYNC B0 ;  /* 0x0000000000007941 */ /* 0x000fea0003800000 */
.L_x_12:
[C---:B------:R-:W-:Y:S01]  /*1d00*/  LOP3.LUT R4, R24.reuse, 0x1, RZ, 0xc0, !PT ;  /* 0x0000000118047812 */ /* 0x040fe200078ec0ff */
[----:B------:R-:W-:Y:S01]  /*1d10*/  FMUL.FTZ R25, R23, R23 ;  /* 0x0000001717197220 */ /* 0x000fe20000410000 */
[----:B------:R-:W-:Y:S01]  /*1d20*/  VIADD R24, R24, 0x1 ;  /* 0x0000000118187836 */ /* 0x000fe20000000000 */
[----:B------:R-:W-:Y:S01]  /*1d30*/  BSSY B0, `(.L_x_15) ;  /* 0x000004b000007945 */ /* 0x000fe20003800000 */
[----:B------:R-:W-:Y:S01]  /*1d40*/  ISETP.NE.U32.AND P0, PT, R4, 0x1, PT ;  /* 0x000000010400780c */ /* 0x000fe20003f05070 */
[----:B------:R-:W-:Y:S02]  /*1d50*/  IMAD.MOV.U32 R5, RZ, RZ, -0x46b2bead ;  /* 0xb94d4153ff057424 */ /* 0x000fe400078e00ff */
[----:B------:R-:W-:Y:S01]  /*1d60*/  IMAD.MOV.U32 R14, RZ, RZ, 0x3c0885e4 ;  /* 0x3c0885e4ff0e7424 */ /* 0x000fe200078e00ff */
[----:B------:R-:W-:Y:S01]  /*1d70*/  LOP3.LUT P2, RZ, R24, 0x2, RZ, 0xc0, !PT ;  /* 0x0000000218ff7812 */ /* 0x000fe2000784c0ff */
[----:B------:R-:W-:-:S08]  /*1d80*/  IMAD.MOV.U32 R15, RZ, RZ, -0x41d55558 ;  /* 0xbe2aaaa8ff0f7424 */ /* 0x000fd000078e00ff */
[----:B------:R-:W-:Y:S01]  /*1d90*/  @P0 IMAD.MOV.U32 R4, RZ, RZ, 0x37cbac00 ;  /* 0x37cbac00ff040424 */ /* 0x000fe200078e00ff */
[----:B------:R-:W-:Y:S01]  /*1da0*/  @P0 MOV R15, 0xbeffffff ;  /* 0xbeffffff000f0802 */ /* 0x000fe20000000f00 */
[----:B------:R-:W-:Y:S02]  /*1db0*/  @P0 IMAD.MOV.U32 R14, RZ, RZ, 0x3d2aaabb ;  /* 0x3d2aaabbff0e0424 */ /* 0x000fe400078e00ff */
[----:B------:R-:W-:Y:S01]  /*1dc0*/  @P0 FFMA.FTZ R5, R25, R4, -0.0013887860113754868507 ;  /* 0xbab607ed19050423 */ /* 0x000fe20000010004 */
[----:B------:R-:W-:-:S03]  /*1dd0*/  FSEL R4, R23, 1, !P0 ;  /* 0x3f80000017047808 */ /* 0x000fc60004000000 */
[C---:B------:R-:W-:Y:S02]  /*1de0*/  FFMA.FTZ R14, R25.reuse, R5, R14 ;  /* 0x00000005190e7223 */ /* 0x040fe4000001000e */
[C---:B------:R-:W-:Y:S02]  /*1df0*/  FFMA.FTZ R5, R25.reuse, R4, RZ ;  /* 0x0000000419057223 */ /* 0x040fe400000100ff */
        /* <DEDUP_REMOVED lines=9> */
[----:B------:R-:W-:Y:S01]  /*1e90*/  ULDC.64 UR4, c[0x4][0x8] ;  /* 0x0100020000047ab9 */ /* 0x000fe20000000a00 */
[----:B------:R-:W-:Y:S01]  /*1ea0*/  IMAD.MOV.U32 R14, RZ, RZ, RZ ;  /* 0x000000ffff0e7224 */ /* 0x000fe200078e00ff */
[----:B------:R-:W-:Y:S01]  /*1eb0*/  LOP3.LUT R5, R27, 0xe0, RZ, 0xc0, !PT ;  /* 0x000000e01b057812 */ /* 0x000fe200078ec0ff */
[----:B------:R-:W-:Y:S01]  /*1ec0*/  IMAD.MOV.U32 R25, RZ, RZ, RZ ;  /* 0x000000ffff197224 */ /* 0x000fe200078e00ff */
[----:B------:R-:W-:Y:S01]  /*1ed0*/  LOP3.LUT R28, R15, 0x80000000, RZ, 0xfc, !PT ;  /* 0x800000000f1c7812 */ /* 0x000fe200078efcff */
[----:B------:R-:W-:Y:S02]  /*1ee0*/  IMAD.MOV.U32 R26, RZ, RZ, RZ ;  /* 0x000000ffff1a7224 */ /* 0x000fe400078e00ff */
[----:B------:R-:W-:Y:S02]  /*1ef0*/  VIADD R24, R5, 0xffffff80 ;  /* 0xffffff8005187836 */ /* 0x000fe40000000000 */
[----:B------:R-:W-:-:S03]  /*1f00*/  IMAD.MOV.U32 R5, RZ, RZ, R1 ;  /* 0x000000ffff057224 */ /* 0x000fc600078e0001 */
[----:B------:R-:W-:-:S07]  /*1f10*/  SHF.R.U32.HI R24, RZ, 0x5, R24 ;  /* 0x00000005ff187819 */ /* 0x000fce0000011618 */
.L_x_17:
[----:B------:R-:W-:-:S04]  /*1f20*/  IADD3 R20, P0, R25, UR4, RZ ;  /* 0x0000000419147c10 */ /* 0x000fc8000ff1e0ff */
[----:B------:R-:W-:-:S06]  /*1f30*/  IADD3.X R21, R26, UR5, RZ, P0, !PT ;  /* 0x000000051a157c10 */ /* 0x000fcc00087fe4ff */
[----:B------:R-:W2:Y:S01]  /*1f40*/  LDG.E.CONSTANT R21, desc[UR6][R20.64] ;  /* 0x0000000614157981 */ /* 0x000ea2000c1e9900 */
[----:B------:R-:W-:Y:S01]  /*1f50*/  IADD3 R25, P2, R25, 0x4, RZ ;  /* 0x0000000419197810 */ /* 0x000fe20007f5e0ff */
[----:B------:R-:W-:-:S03]  /*1f60*/  HFMA2.MMA R15, -RZ, RZ, 0, 0 ;  /* 0x00000000ff0f7435 */ /* 0x000fc600000001ff */
[----:B------:R-:W-:Y:S01]  /*1f70*/  ISETP.NE.U32.AND P0, PT, R25, 0x18, PT ;  /* 0x000000181900780c */ /* 0x000fe20003f05070 */
[----:B------:R-:W-:-:S05]  /*1f80*/  IMAD.X R26, RZ, RZ, R26, P2 ;  /* 0x000000ffff1a7224 */ /* 0x000fca00010e061a */
[----:B------:R-:W-:Y:S01]  /*1f90*/  ISETP.NE.AND.EX P0, PT, R26, RZ, PT, P0 ;  /* 0x000000ff1a00720c */ /* 0x000fe20003f05300 */
[----:B--2---:R-:W-:-:S04]  /*1fa0*/  IMAD.WIDE.U32 R22, R28, R21, R14 ;  /* 0x000000151c167225 */ /* 0x004fc800078e000e */
[----:B------:R-:W-:Y:S01]  /*1fb0*/  IMAD.MOV.U32 R14, RZ, RZ, R23 ;  /* 0x000000ffff0e7224 */ /* 0x000fe200078e0017 */
[----:B------:R0:W-:Y:S02]  /*1fc0*/  STL [R5], R22 ;  /* 0x0000001605007387 */ /* 0x0001e40000100800 */
[----:B0-----:R-:W-:-:S05]  /*1fd0*/  VIADD R5, R5, 0x4 ;  /* 0x0000000405057836 */ /* 0x001fca0000000000 */
        /* <DEDUP_REMOVED lines=11> */
[----:B---3--:R-:W-:Y:S02]  /*2090*/  @P0 SHF.L.U32 R21, R5, R25, RZ ;  /* 0x0000001905150219 */ /* 0x008fe400000006ff */
[-C--:B----4-:R-:W-:Y:S02]  /*20a0*/  @P0 SHF.R.U32.HI R24, RZ, R15.reuse, R22 ;  /* 0x0000000fff180219 */ /* 0x090fe40000011616 */
[----:B--2---:R-:W-:Y:S02]  /*20b0*/  @P0 SHF.R.U32.HI R22, RZ, R15, R20 ;  /* 0x0000000fff160219 */ /* 0x004fe40000011614 */
[----:B------:R-:W-:-:S03]  /*20c0*/  @P0 SHF.L.U32 R15, R20, R25, RZ ;  /* 0x00000019140f0219 */ /* 0x000fc600000006ff */
[----:B------:R-:W-:Y:S02]  /*20d0*/  @P0 IMAD.IADD R5, R21, 0x1, R22 ;  /* 0x0000000115050824 */ /* 0x000fe400078e0216 */
[----:B------:R-:W-:-:S05]  /*20e0*/  @P0 IMAD.IADD R20, R15, 0x1, R24 ;  /* 0x000000010f140824 */ /* 0x000fca00078e0218 */
[C---:B------:R-:W-:Y:S01]  /*20f0*/  SHF.L.W.U32.HI R21, R20.reuse, 0x2, R5 ;  /* 0x0000000214157819 */ /* 0x040fe20000010e05 */
[----:B0-----:R-:W-:-:S03]  /*2100*/  IMAD.SHL.U32 R14, R20, 0x4, RZ ;  /* 0x00000004140e7824 */ /* 0x001fc600078e00ff */
        /* <DEDUP_REMOVED lines=9> */
[----:B------:R-:W-:Y:S01]  /*21a0*/  IMAD.MOV R5, RZ, RZ, -R21 ;  /* 0x000000ffff057224 */ /* 0x000fe200078e0a15 */
[----:B------:R-:W-:-:S04]  /*21b0*/  ISETP.GE.AND P0, PT, R16, RZ, PT ;  /* 0x000000ff1000720c */ /* 0x000fc80003f06270 */
[----:B------:R-:W-:Y:S02]  /*21c0*/  @!P2 MOV R21, R5 ;  /* 0x000000050015a202 */ /* 0x000fe40000000f00 */
[----:B0-----:R-:W-:-:S07]  /*21d0*/  FSEL R20, -R22, R22, !P0 ;  /* 0x0000001616147208 */ /* 0x001fce0004000100 */
.L_x_16:
[----:B------:R-:W-:Y:S05]  /*21e0*/  BSYNC B0 ;  /* 0x0000000000007941 */ /* 0x000fea0003800000 */
.L_x_15:
[--C-:B------:R-:W-:Y:S01]  /*21f0*/  FFMA R5, R10, 0.25, -R6.reuse ;  /* 0x3e8000000a057823 */ /* 0x100fe20000000806 */
[----:B------:R-:W-:Y:S01]  /*2200*/  LOP3.LUT R14, R21, 0x1, RZ, 0xc0, !PT ;  /* 0x00000001150e7812 */ /* 0x000fe200078ec0ff */
[----:B------:R-:W-:Y:S01]  /*2210*/  FMUL.FTZ R25, R20, R20 ;  /* 0x0000001414197220 */ /* 0x000fe20000410000 */
[----:B------:R-:W-:Y:S01]  /*2220*/  FFMA R23, R11, 0.25, -R6 ;  /* 0x3e8000000b177823 */ /* 0x000fe20000000806 */
[----:B------:R-:W-:Y:S01]  /*2230*/  VIADD R21, R21, 0x1 ;  /* 0x0000000115157836 */ /* 0x000fe20000000000 */
[C---:B------:R-:W-:Y:S01]  /*2240*/  FSETP.GTU.AND P0, PT, R5.reuse, RZ, PT ;  /* 0x000000ff0500720b */ /* 0x040fe20003f0c000 */
[----:B------:R-:W-:Y:S01]  /*2250*/  IMAD.MOV.U32 R6, RZ, RZ, -0x41d55558 ;  /* 0xbe2aaaa8ff067424 */ /* 0x000fe200078e00ff */
[----:B------:R-:W-:Y:S01]  /*2260*/  ISETP.NE.U32.AND P2, PT, R14, 0x1, PT ;  /* 0x000000010e00780c */ /* 0x000fe20003f45070 */
[----:B------:R-:W-:Y:S01]  /*2270*/  IMAD.MOV.U32 R14, RZ, RZ, 0x3c0885e4 ;  /* 0x3c0885e4ff0e7424 */ /* 0x000fe200078e00ff */
[----:B------:R-:W-:Y:S01]  /*2280*/  FSEL R5, R5, RZ, P0 ;  /* 0x000000ff05057208 */ /* 0x000fe20000000000 */
[----:B------:R-:W-:Y:S03]  /*2290*/  BSSY B0, `(.L_x_18) ;  /* 0x0000059000007945 */ /* 0x000fe60003800000 */
[C---:B------:R-:W-:Y:S01]  /*22a0*/  FSETP.GEU.AND P3, PT, R5.reuse, 1, PT ;  /* 0x3f8000000500780b */ /* 0x040fe20003f6e000 */
[C---:B------:R-:W-:Y:S01]  /*22b0*/  FMUL R22, R5.reuse, 3.1415927410125732422 ;  /* 0x40490fdb05167820 */ /* 0x040fe20000400000 */
[----:B------:R-:W-:Y:S01]  /*22c0*/  FSETP.NAN.AND P0, PT, R5, R5, PT ;  /* 0x000000050500720b */ /* 0x000fe20003f08000 */
[----:B------:R-:W-:-:S04]  /*22d0*/  IMAD.MOV.U32 R5, RZ, RZ, -0x46b2bead ;  /* 0xb94d4153ff057424 */ /* 0x000fc800078e00ff */
[----:B------:R-:W-:Y:S02]  /*22e0*/  @P2 IMAD.MOV.U32 R24, RZ, RZ, 0x37cbac00 ;  /* 0x37cbac00ff182424 */ /* 0x000fe400078e00ff */
[----:B------:R-:W-:Y:S02]  /*22f0*/  @P2 IMAD.MOV.U32 R14, RZ, RZ, 0x3d2aaabb ;  /* 0x3d2aaabbff0e2424 */ /* 0x000fe400078e00ff */
[----:B------:R-:W-:Y:S01]  /*2300*/  @P2 FFMA.FTZ R5, R25, R24, -0.0013887860113754868507 ;  /* 0xbab607ed19052423 */ /* 0x000fe20000010018 */
[----:B------:R-:W-:Y:S01]  /*2310*/  @P2 IMAD.MOV.U32 R6, RZ, RZ, -0x41000001 ;  /* 0xbeffffffff062424 */ /* 0x000fe200078e00ff */
[----:B------:R-:W-:Y:S02]  /*2320*/  @P3 FSEL R22, R22, 3.1415927410125732422, P0 ;  /* 0x40490fdb16163808 */ /* 0x000fe40000000000 */
[----:B------:R-:W-:Y:S01]  /*2330*/  FSETP.GTU.AND P3, PT, R23, RZ, PT ;  /* 0x000000ff1700720b */ /* 0x000fe20003f6c000 */
[----:B------:R-:W-:Y:S01]  /*2340*/  FFMA.FTZ R15, R25, R5, R14 ;  /* 0x00000005190f7223 */ /* 0x000fe2000001000e */
[----:B------:R-:W-:Y:S01]  /*2350*/  LOP3.LUT P0, RZ, R21, 0x2, RZ, 0xc0, !PT ;  /* 0x0000000215ff7812 */ /* 0x000fe2000780c0ff */
[C---:B------:R-:W-:Y:S01]  /*2360*/  FMUL R16, R22.reuse, 0.63661974668502807617 ;  /* 0x3f22f98316107820 */ /* 0x040fe20000400000 */
[----:B------:R-:W-:Y:S01]  /*2370*/  FADD.FTZ R24, |R22|, -RZ ;  /* 0x800000ff16187221 */ /* 0x000fe20000010200 */
[----:B------:R-:W-:Y:S01]  /*2380*/  FSEL R23, R23, RZ, P3 ;  /* 0x000000ff17177208 */ /* 0x000fe20001800000 */
[----:B------:R-:W-:Y:S01]  /*2390*/  FFMA.FTZ R6, R25, R15, R6 ;  /* 0x0000000f19067223 */ /* 0x000fe20000010006 */
[----:B------:R-:W-:-:S02]  /*23a0*/  FSEL R5, R20, 1, !P2 ;  /* 0x3f80000014057808 */ /* 0x000fc40005000000 */
[----:B------:R-:W0:Y:S01]  /*23b0*/  F2I.FTZ.NTZ R16, R16 ;  /* 0x0000001000107305 */ /* 0x000e220000213100 */
[----:B------:R-:W-:Y:S01]  /*23c0*/  FSETP.GE.AND P3, PT, R24, 105615, PT ;  /* 0x47ce47801800780b */ /* 0x000fe20003f66000 */
[----:B------:R-:W-:Y:S01]  /*23d0*/  FMUL R26, R23, 3.1415927410125732422 ;  /* 0x40490fdb171a7820 */ /* 0x000fe20000400000 */
[----:B------:R-:W-:Y:S01]  /*23e0*/  FFMA.FTZ R20, R25, R5, RZ ;  /* 0x0000000519147223 */ /* 0x000fe200000100ff */
[----:B------:R-:W-:-:S03]  /*23f0*/  FSETP.NAN.AND P2, PT, R23, R23, PT ;  /* 0x000000171700720b */ /* 0x000fc60003f48000 */
[----:B------:R-:W-:-:S04]  /*2400*/  FFMA.FTZ R5, R20, R6, R5 ;  /* 0x0000000614057223 */ /* 0x000fc80000010005 */
[----:B------:R-:W-:Y:S01]  /*2410*/  @P0 FFMA.FTZ R5, R5, -1, RZ ;  /* 0xbf80000005050823 */ /* 0x000fe200000100ff */
[----:B0-----:R-:W-:-:S05]  /*2420*/  I2FP.F32.S32 R21, R16 ;  /* 0x0000001000157245 */ /* 0x001fca0000201400 */
[----:B------:R-:W-:-:S04]  /*2430*/  FFMA.FTZ R14, R21, -1.5707962512969970703, R22 ;  /* 0xbfc90fda150e7823 */ /* 0x000fc80000010016 */
[----:B------:R-:W-:-:S04]  /*2440*/  FFMA.FTZ R14, R21, -7.5497894158615963534e-08, R14 ;  /* 0xb3a22168150e7823 */ /* 0x000fc8000001000e */
[----:B------:R-:W-:Y:S01]  /*2450*/  FFMA.FTZ R6, R21, -5.3903029534742383927e-15, R14 ;  /* 0xa7c234c515067823 */ /* 0x000fe2000001000e */
[----:B------:R-:W-:Y:S06]  /*2460*/  @!P3 BRA `(.L_x_19) ;  /* 0x0000000000ecb947 */ /* 0x000fec0003800000 */
[----:B------:R-:W-:-:S13]  /*2470*/  FSETP.NEU.AND P0, PT, R24, +INF , PT ;  /* 0x7f8000001800780b */ /* 0x000fda0003f0d000 */
[----:B------:R-:W-:Y:S01]  /*2480*/  @!P0 FMUL.FTZ R6, RZ, R22 ;  /* 0x00000016ff068220 */ /* 0x000fe20000410000 */
[----:B------:R-:W-:Y:S01]  /*2490*/  @!P0 MOV R16, RZ ;  /* 0x000000ff00108202 */ /* 0x000fe20000000f00 */
        /* <DEDUP_REMOVED lines=12> */
.L_x_20:
[----:B------:R-:W-:-:S04]  /*2560*/  IADD3 R20, P0, R27, UR4, RZ ;  /* 0x000000041b147c10 */ /* 0x000fc8000ff1e0ff */
[----:B------:R-:W-:-:S06]  /*2570*/  IADD3.X R21, R28, UR5, RZ, P0, !PT ;  /* 0x000000051c157c10 */ /* 0x000fcc00087fe4ff */
[----:B------:R-:W2:Y:S01]  /*2580*/  LDG.E.CONSTANT R21, desc[UR6][R20.64] ;  /* 0x0000000614157981 */ /* 0x000ea2000c1e9900 */
[----:B------:R-:W-:Y:S01]  /*2590*/  IADD3 R27, P3, R27, 0x4, RZ ;  /* 0x000000041b1b7810 */ /* 0x000fe20007f7e0ff */
[----:B------:R-:W-:-:S03]  /*25a0*/  IMAD.MOV.U32 R15, RZ, RZ, RZ ;  /* 0x000000ffff0f7224 */ /* 0x000fc600078e00ff */
[----:B------:R-:W-:Y:S02]  /*25b0*/  ISETP.NE.U32.AND P0, PT, R27, 0x18, PT ;  /* 0x000000181b00780c */ /* 0x000fe40003f05070 */
[----:B------:R-:W-:-:S04]  /*25c0*/  IADD3.X R28, RZ, R28, RZ, P3, !PT ;  /* 0x0000001cff1c7210 */ /* 0x000fc80001ffe4ff */
        /* <DEDUP_REMOVED lines=15> */
[----:B---3--:R-:W-:-:S02]  /*26c0*/  @P0 SHF.L.U32 R20, R6, R29, RZ ;  /* 0x0000001d06140219 */ /* 0x008fc400000006ff */
[-C--:B----4-:R-:W-:Y:S02]  /*26d0*/  @P0 SHF.R.U32.HI R25, RZ, R16.reuse, R21 ;  /* 0x00000010ff190219 */ /* 0x090fe40000011615 */
[----:B--2---:R-:W-:Y:S02]  /*26e0*/  @P0 SHF.R.U32.HI R21, RZ, R16, R15 ;  /* 0x00000010ff150219 */ /* 0x004fe4000001160f */
[----:B------:R-:W-:-:S03]  /*26f0*/  @P0 SHF.L.U32 R16, R15, R29, RZ ;  /* 0x0000001d0f100219 */ /* 0x000fc600000006ff */
[----:B------:R-:W-:Y:S02]  /*2700*/  @P0 IMAD.IADD R6, R20, 0x1, R21 ;  /* 0x0000000114060824 */ /* 0x000fe400078e0215 */
[----:B------:R-:W-:-:S05]  /*2710*/  @P0 IMAD.IADD R15, R16, 0x1, R25 ;  /* 0x00000001100f0824 */ /* 0x000fca00078e0219 */
[C---:B------:R-:W-:Y:S01]  /*2720*/  SHF.L.W.U32.HI R25, R15.reuse, 0x2, R6 ;  /* 0x000000020f197819 */ /* 0x040fe20000010e06 */
[----:B------:R-:W-:-:S03]  /*2730*/  IMAD.SHL.U32 R15, R15, 0x4, RZ ;  /* 0x000000040f0f7824 */ /* 0x000fc600078e00ff */
[----:B------:R-:W-:-:S04]  /*2740*/  SHF.R.S32.HI R16, RZ, 0x1f, R25 ;  /* 0x0000001fff107819 */ /* 0x000fc80000011419 */
[C---:B0-----:R-:W-:Y:S02]  /*2750*/  LOP3.LUT R14, R16.reuse, R15, RZ, 0x3c, !PT ;  /* 0x0000000f100e7212 */ /* 0x041fe400078e3cff */
        /* <DEDUP_REMOVED lines=8> */
[----:B------:R-:W-:Y:S01]  /*27e0*/  IMAD.MOV R6, RZ, RZ, -R16 ;  /* 0x000000ffff067224 */ /* 0x000fe200078e0a10 */
[----:B------:R-:W-:-:S03]  /*27f0*/  ISETP.GE.AND P3, PT, R22, RZ, PT ;  /* 0x000000ff1600720c */ /* 0x000fc60003f66270 */
[----:B------:R-:W-:Y:S01]  /*2800*/  @!P0 IMAD.MOV.U32 R16, RZ, RZ, R6 ;  /* 0x000000ffff108224 */ /* 0x000fe200078e0006 */
[----:B0-----:R-:W-:-:S09]  /*2810*/  FSEL R6, -R20, R20, !P3 ;  /* 0x0000001414067208 */ /* 0x001fd20005800100 */
.L_x_19:
[----:B------:R-:W-:Y:S05]  /*2820*/  BSYNC B0 ;  /* 0x0000000000007941 */ /* 0x000fea0003800000 */
.L_x_18:
[C---:B------:R-:W-:Y:S01]  /*2830*/  LOP3.LUT R14, R16.reuse, 0x1, RZ, 0xc0, !PT ;  /* 0x00000001100e7812 */ /* 0x040fe200078ec0ff */
[----:B------:R-:W-:Y:S01]  /*2840*/  VIADD R20, R16, 0x1 ;  /* 0x0000000110147836 */ /* 0x000fe20000000000 */
[----:B------:R-:W-:Y:S01]  /*2850*/  FSETP.GEU.AND P3, PT, R23, 1, PT ;  /* 0x3f8000001700780b */ /* 0x000fe20003f6e000 */
[----:B------:R-:W-:Y:S01]  /*2860*/  FMUL.FTZ R23, R6, R6 ;  /* 0x0000000606177220 */ /* 0x000fe20000410000 */
[----:B------:R-:W-:Y:S01]  /*2870*/  ISETP.NE.U32.AND P0, PT, R14, 0x1, PT ;  /* 0x000000010e00780c */ /* 0x000fe20003f05070 */
[----:B------:R-:W-:Y:S01]  /*2880*/  IMAD.MOV.U32 R16, RZ, RZ, -0x41d55558 ;  /* 0xbe2aaaa8ff107424 */ /* 0x000fe200078e00ff */
[C---:B------:R-:W-:Y:S01]  /*2890*/  FSEL R15, R26.reuse, 3.1415927410125732422, P2 ;  /* 0x40490fdb1a0f7808 */ /* 0x040fe20001000000 */
[----:B------:R-:W-:Y:S01]  /*28a0*/  BSSY B0, `(.L_x_21) ;  /* 0x0000053000007945 */ /* 0x000fe20003800000 */
[----:B------:R-:W-:Y:S02]  /*28b0*/  MOV R14, 0xb94d4153 ;  /* 0xb94d4153000e7802 */ /* 0x000fe40000000f00 */
[----:B------:R-:W-:Y:S01]  /*28c0*/  FSEL R26, R26, R15, !P3 ;  /* 0x0000000f1a1a7208 */ /* 0x000fe20005800000 */
[----:B------:R-:W-:Y:S01]  /*28d0*/  IMAD.MOV.U32 R15, RZ, RZ, 0x3c0885e4 ;  /* 0x3c0885e4ff0f7424 */ /* 0x000fe200078e00ff */
[----:B------:R-:W-:-:S02]  /*28e0*/  LOP3.LUT P2, RZ, R20, 0x2, RZ, 0xc0, !PT ;  /* 0x0000000214ff7812 */ /* 0x000fc4000784c0ff */
[----:B------:R-:W-:Y:S01]  /*28f0*/  FSEL R6, R6, 1, !P0 ;  /* 0x3f80000006067808 */ /* 0x000fe20004000000 */
[C---:B------:R-:W-:Y:S01]  /*2900*/  FMUL R22, R26.reuse, 0.63661974668502807617 ;  /* 0x3f22f9831a167820 */ /* 0x040fe20000400000 */
[----:B------:R-:W-:Y:S01]  /*2910*/  FADD.FTZ R20, |R26|, -RZ ;  /* 0x800000ff1a147221 */ /* 0x000fe20000010200 */
[----:B------:R-:W-:Y:S02]  /*2920*/  @P0 IMAD.MOV.U32 R24, RZ, RZ, 0x37cbac00 ;  /* 0x37cbac00ff180424 */ /* 0x000fe400078e00ff */
[----:B------:R-:W-:Y:S02]  /*2930*/  @P0 IMAD.MOV.U32 R15, RZ, RZ, 0x3d2aaabb ;  /* 0x3d2aaabbff0f0424 */ /* 0x000fe400078e00ff */
[C---:B------:R-:W-:Y:S01]  /*2940*/  @P0 FFMA.FTZ R14, R23.reuse, R24, -0.0013887860113754868507 ;  /* 0xbab607ed170e0423 */ /* 0x040fe20000010018 */
[----:B------:R-:W-:Y:S01]  /*2950*/  @P0 IMAD.MOV.U32 R16, RZ, RZ, -0x41000001 ;  /* 0xbeffffffff100424 */ /* 0x000fe200078e00ff */
[----:B------:R-:W0:Y:S01]  /*2960*/  F2I.FTZ.NTZ R22, R22 ;  /* 0x0000001600167305 */ /* 0x000e220000213100 */
[----:B------:R-:W-:Y:S01]  /*2970*/  FSETP.GE.AND P0, PT, R20, 105615, PT ;  /* 0x47ce47801400780b */ /* 0x000fe20003f06000 */
[----:B------:R-:W-:-:S04]  /*2980*/  FFMA.FTZ R15, R23, R14, R15 ;  /* 0x0000000e170f7223 */ /* 0x000fc8000001000f */
[C---:B------:R-:W-:Y:S01]  /*2990*/  FFMA.FTZ R15, R23.reuse, R15, R16 ;  /* 0x0000000f170f7223 */ /* 0x040fe20000010010 */
[----:B------:R-:W-:-:S04]  /*29a0*/  FFMA.FTZ R23, R23, R6, RZ ;  /* 0x0000000617177223 */ /* 0x000fc800000100ff */
[----:B------:R-:W-:-:S04]  /*29b0*/  FFMA.FTZ R25, R23, R15, R6 ;  /* 0x0000000f17197223 */ /* 0x000fc80000010006 */
[----:B------:R-:W-:Y:S01]  /*29c0*/  @P2 FFMA.FTZ R25, R25, -1, RZ ;  /* 0xbf80000019192823 */ /* 0x000fe200000100ff */
[----:B0-----:R-:W-:-:S04]  /*29d0*/  I2FP.F32.S32 R21, R22 ;  /* 0x0000001600157245 */ /* 0x001fc80000201400 */
[----:B------:R0:W-:Y:S01]  /*29e0*/  STL [R1+0x20], R25 ;  /* 0x0000201901007387 */ /* 0x0001e20000100800 */
[----:B------:R-:W-:-:S04]  /*29f0*/  FFMA.FTZ R14, R21, -1.5707962512969970703, R26 ;  /* 0xbfc90fda150e7823 */ /* 0x000fc8000001001a */
[----:B------:R-:W-:-:S04]  /*2a00*/  FFMA.FTZ R14, R21, -7.5497894158615963534e-08, R14 ;  /* 0xb3a22168150e7823 */ /* 0x000fc8000001000e */
[----:B------:R-:W-:Y:S01]  /*2a10*/  FFMA.FTZ R14, R21, -5.3903029534742383927e-15, R14 ;  /* 0xa7c234c5150e7823 */ /* 0x000fe2000001000e */
[----:B0-----:R-:W-:Y:S06]  /*2a20*/  @!P0 BRA `(.L_x_22) ;  /* 0x0000000000e88947 */ /* 0x001fec0003800000 */
[----:B------:R-:W-:-:S13]  /*2a30*/  FSETP.NEU.AND P0, PT, R20, +INF , PT ;  /* 0x7f8000001400780b */ /* 0x000fda0003f0d000 */
[----:B------:R-:W-:Y:S01]  /*2a40*/  @!P0 FMUL.FTZ R14, RZ, R26 ;  /* 0x0000001aff0e8220 */ /* 0x000fe20000410000 */
[----:B------:R-:W-:Y:S01]  /*2a50*/  @!P0 IMAD.MOV.U32 R22, RZ, RZ, RZ ;  /* 0x000000ffff168224 */ /* 0x000fe200078e00ff */
[----:B------:R-:W-:Y:S06]  /*2a60*/  @!P0 BRA `(.L_x_22) ;  /* 0x0000000000d88947 */ /* 0x000fec0003800000 */
[----:B------:R-:W-:Y:S01]  /*2a70*/  SHF.R.U32.HI R27, RZ, 0x17, R26 ;  /* 0x00000017ff1b7819 */ /* 0x000fe2000001161a */
[----:B------:R-:W-:Y:S01]  /*2a80*/  IMAD.MOV.U32 R14, RZ, RZ, RZ ;  /* 0x000000ffff0e7224 */ /* 0x000fe200078e00ff */
[----:B------:R-:W-:Y:S02]  /*2a90*/  SHF.L.U32 R15, R26, 0x8, RZ ;  /* 0x000000081a0f7819 */ /* 0x000fe400000006ff */
[----:B------:R-:W-:Y:S02]  /*2aa0*/  CS2R R24, SRZ ;  /* 0x0000000000187805 */ /* 0x000fe4000001ff00 */
[----:B------:R-:W-:Y:S01]  /*2ab0*/  LOP3.LUT R6, R27, 0xe0, RZ, 0xc0, !PT ;  /* 0x000000e01b067812 */ /* 0x000fe200078ec0ff */
[----:B------:R-:W-:Y:S01]  /*2ac0*/  ULDC.64 UR4, c[0x4][0x8] ;  /* 0x0100020000047ab9 */ /* 0x000fe20000000a00 */
[----:B------:R-:W-:-:S03]  /*2ad0*/  LOP3.LUT R28, R15, 0x80000000, RZ, 0xfc, !PT ;  /* 0x800000000f1c7812 */ /* 0x000fc600078efcff */
[----:B------:R-:W-:Y:S02]  /*2ae0*/  VIADD R16, R6, 0xffffff80 ;  /* 0xffffff8006107836 */ /* 0x000fe40000000000 */
[----:B------:R-:W-:-:S03]  /*2af0*/  IMAD.MOV.U32 R6, RZ, RZ, R1 ;  /* 0x000000ffff067224 */ /* 0x000fc600078e0001 */
[----:B------:R-:W-:-:S07]  /*2b00*/  SHF.R.U32.HI R16, RZ, 0x5, R16 ;  /* 0x00000005ff107819 */ /* 0x000fce0000011610 */
.L_x_23:
[----:B------:R-:W-:-:S04]  /*2b10*/  IADD3 R20, P0, R24, UR4, RZ ;  /* 0x0000000418147c10 */ /* 0x000fc8000ff1e0ff */
[----:B------:R-:W-:-:S06]  /*2b20*/  IADD3.X R21, R25, UR5, RZ, P0, !PT ;  /* 0x0000000519157c10 */ /* 0x000fcc00087fe4ff */
[----:B------:R-:W2:Y:S01]  /*2b30*/  LDG.E.CONSTANT R21, desc[UR6][R20.64] ;  /* 0x0000000614157981 */ /* 0x000ea2000c1e9900 */
[----:B------:R-:W-:Y:S01]  /*2b40*/  IADD3 R24, P2, R24, 0x4, RZ ;  /* 0x0000000418187810 */ /* 0x000fe20007f5e0ff */
[----:B------:R-:W-:-:S03]  /*2b50*/  IMAD.MOV.U32 R15, RZ, RZ, RZ ;  /* 0x000000ffff0f7224 */ /* 0x000fc600078e00ff */
        /* <DEDUP_REMOVED lines=20> */
[----:B------:R-:W-:Y:S02]  /*2ca0*/  @P0 SHF.L.U32 R16, R15, R27, RZ ;  /* 0x0000001b0f100219 */ /* 0x000fe400000006ff */
[----:B------:R-:W-:-:S03]  /*2cb0*/  @P0 IADD3 R6, R20, R21, RZ ;  /* 0x0000001514060210 */ /* 0x000fc60007ffe0ff */
        /* <DEDUP_REMOVED lines=17> */
.L_x_22:
[----:B------:R-:W-:Y:S05]  /*2dd0*/  BSYNC B0 ;  /* 0x0000000000007941 */ /* 0x000fea0003800000 */
.L_x_21:
[----:B------:R-:W-:Y:S01]  /*2de0*/  LOP3.LUT R6, R22, 0x1, RZ, 0xc0, !PT ;  /* 0x0000000116067812 */ /* 0x000fe200078ec0ff */
[----:B------:R-:W-:Y:S01]  /*2df0*/  FMUL R16, R8, R18 ;  /* 0x0000001208107220 */ /* 0x000fe20000400000 */
[----:B------:R-:W-:Y:S01]  /*2e00*/  FMUL.FTZ R25, R14, R14 ;  /* 0x0000000e0e197220 */ /* 0x000fe20000410000 */
[----:B------:R-:W-:Y:S01]  /*2e10*/  IMAD.MOV.U32 R15, RZ, RZ, -0x46b2bead ;  /* 0xb94d4153ff0f7424 */ /* 0x000fe200078e00ff */
[----:B------:R-:W-:Y:S01]  /*2e20*/  ISETP.NE.U32.AND P0, PT, R6, 0x1, PT ;  /* 0x000000010600780c */ /* 0x000fe20003f05070 */
[----:B------:R-:W-:Y:S01]  /*2e30*/  FMUL R6, R16, 0.63661974668502807617 ;  /* 0x3f22f98310067820 */ /* 0x000fe20000400000 */
[----:B------:R-:W-:Y:S01]  /*2e40*/  IMAD.MOV.U32 R20, RZ, RZ, 0x3c0885e4 ;  /* 0x3c0885e4ff147424 */ /* 0x000fe200078e00ff */
[----:B------:R-:W-:Y:S01]  /*2e50*/  IADD3 R22, R22, 0x1, RZ ;  /* 0x0000000116167810 */ /* 0x000fe20007ffe0ff */
[----:B------:R-:W-:Y:S01]  /*2e60*/  IMAD.MOV.U32 R21, RZ, RZ, -0x41d55558 ;  /* 0xbe2aaaa8ff157424 */ /* 0x000fe200078e00ff */
[----:B------:R-:W-:Y:S01]  /*2e70*/  FSEL R34, R14, 1, !P0 ;  /* 0x3f8000000e227808 */ /* 0x000fe20004000000 */
[----:B------:R-:W-:Y:S01]  /*2e80*/  BSSY B0, `(.L_x_24) ;  /* 0x0000051000007945 */ /* 0x000fe20003800000 */
[----:B------:R-:W0:Y:S01]  /*2e90*/  F2I.FTZ.NTZ R6, R6 ;  /* 0x0000000600067305 */ /* 0x000e220000213100 */
[----:B------:R-:W-:-:S05]  /*2ea0*/  LOP3.LUT P4, RZ, R22, 0x2, RZ, 0xc0, !PT ;  /* 0x0000000216ff7812 */ /* 0x000fca000788c0ff */
[----:B------:R-:W-:Y:S02]  /*2eb0*/  @P0 IMAD.MOV.U32 R24, RZ, RZ, 0x37cbac00 ;  /* 0x37cbac00ff180424 */ /* 0x000fe400078e00ff */
[----:B------:R-:W-:Y:S02]  /*2ec0*/  @P0 IMAD.MOV.U32 R20, RZ, RZ, 0x3d2aaabb ;  /* 0x3d2aaabbff140424 */ /* 0x000fe400078e00ff */
[----:B------:R-:W-:Y:S01]  /*2ed0*/  @P0 FFMA.FTZ R15, R25, R24, -0.0013887860113754868507 ;  /* 0xbab607ed190f0423 */ /* 0x000fe20000010018 */
[----:B------:R-:W-:-:S03]  /*2ee0*/  @P0 IMAD.MOV.U32 R21, RZ, RZ, -0x41000001 ;  /* 0xbeffffffff150424 */ /* 0x000fc600078e00ff */
        /* <DEDUP_REMOVED lines=20> */
[----:B------:R-:W-:Y:S01]  /*3030*/  MOV R20, RZ ;  /* 0x000000ff00147202 */ /* 0x000fe20000000f00 */
[----:B------:R-:W-:Y:S01]  /*3040*/  IMAD.MOV.U32 R24, RZ, RZ, RZ ;  /* 0x000000ffff187224 */ /* 0x000fe200078e00ff */
[----:B------:R-:W-:Y:S01]  /*3050*/  LOP3.LUT R6, R25, 0xe0, RZ, 0xc0, !PT ;  /* 0x000000e019067812 */ /* 0x000fe200078ec0ff */
[----:B------:R-:W-:Y:S01]  /*3060*/  IMAD.MOV.U32 R26, RZ, RZ, RZ ;  /* 0x000000ffff1a7224 */ /* 0x000fe200078e00ff */
[----:B------:R-:W-:Y:S01]  /*3070*/  LOP3.LUT R28, R14, 0x80000000, RZ, 0xfc, !PT ;  /* 0x800000000e1c7812 */ /* 0x000fe200078efcff */
[----:B------:R-:W-:Y:S01]  /*3080*/  IMAD.MOV.U32 R21, RZ, RZ, R1 ;  /* 0x000000ffff157224 */ /* 0x000fe200078e0001 */
[----:B------:R-:W-:Y:S01]  /*3090*/  ULDC.64 UR4, c[0x4][0x8] ;  /* 0x0100020000047ab9 */ /* 0x000fe20000000a00 */
[----:B------:R-:W-:-:S05]  /*30a0*/  VIADD R6, R6, 0xffffff80 ;  /* 0xffffff8006067836 */ /* 0x000fca0000000000 */
[----:B------:R-:W-:-:S07]  /*30b0*/  SHF.R.U32.HI R6, RZ, 0x5, R6 ;  /* 0x00000005ff067819 */ /* 0x000fce0000011606 */
.L_x_26:
        /* <DEDUP_REMOVED lines=10> */
[----:B------:R0:W-:Y:S01]  /*3160*/  STL [R21], R14 ;  /* 0x0000000e15007387 */ /* 0x0001e20000100800 */
[----:B------:R-:W-:Y:S01]  /*3170*/  MOV R20, R15 ;  /* 0x0000000f00147202 */ /* 0x000fe20000000f00 */
        /* <DEDUP_REMOVED lines=26> */
[----:B------:R-:W-:-:S05]  /*3320*/  LOP3.LUT R20, R21, R16, RZ, 0x3c, !PT ;  /* 0x0000001015147212 */ /* 0x000fca00078e3cff */
[----:B------:R-:W0:Y:S01]  /*3330*/  F2F.F32.F64 R24, R14 ;  /* 0x0000000e00187310 */ /* 0x000e220000301000 */
[----:B------:R-:W-:Y:S02]  /*3340*/  LEA.HI R6, R21, R6, RZ, 0x1 ;  /* 0x0000000615067211 */ /* 0x000fe400078f08ff */
[----:B------:R-:W-:-:S03]  /*3350*/  ISETP.GE.AND P4, PT, R20, RZ, PT ;  /* 0x000000ff1400720c */ /* 0x000fc60003f86270 */
[----:B------:R-:W-:-:S04]  /*3360*/  IMAD.MOV R20, RZ, RZ, -R6 ;  /* 0x000000ffff147224 */ /* 0x000fc800078e0a06 */
[----:B------:R-:W-:Y:S01]  /*3370*/  @!P0 IMAD.MOV.U32 R6, RZ, RZ, R20 ;  /* 0x000000ffff068224 */ /* 0x000fe200078e0014 */
[----:B0-----:R-:W-:-:S07]  /*3380*/  FSEL R20, -R24, R24, !P4 ;  /* 0x0000001818147208 */ /* 0x001fce0006000100 */
.L_x_25:
[----:B------:R-:W-:Y:S05]  /*3390*/  BSYNC B0 ;  /* 0x0000000000007941 */ /* 0x000fea0003800000 */
.L_x_24:
[----:B------:R-:W-:Y:S01]  /*33a0*/  LOP3.LUT R14, R6, 0x1, RZ, 0xc0, !PT ;  /* 0x00000001060e7812 */ /* 0x000fe200078ec0ff */
[----:B------:R-:W-:Y:S01]  /*33b0*/  FMUL R8, R8, R19 ;  /* 0x0000001308087220 */ /* 0x000fe20000400000 */
[----:B------:R-:W-:Y:S01]  /*33c0*/  FMUL.FTZ R26, R20, R20 ;  /* 0x00000014141a7220 */ /* 0x000fe20000410000 */
[----:B------:R-:W-:Y:S01]  /*33d0*/  MOV R15, 0x3c0885e4 ;  /* 0x3c0885e4000f7802 */ /* 0x000fe20000000f00 */
[----:B------:R-:W-:Y:S01]  /*33e0*/  BSSY B0, `(.L_x_27) ;  /* 0x0000056000007945 */ /* 0x000fe20003800000 */
[----:B------:R-:W-:Y:S01]  /*33f0*/  ISETP.NE.U32.AND P0, PT, R14, 0x1, PT ;  /* 0x000000010e00780c */ /* 0x000fe20003f05070 */
[----:B------:R-:W-:Y:S01]  /*3400*/  FMUL R24, R8, 0.63661974668502807617 ;  /* 0x3f22f98308187820 */ /* 0x000fe20000400000 */
[----:B------:R-:W-:Y:S01]  /*3410*/  IMAD.MOV.U32 R14, RZ, RZ, -0x46b2bead ;  /* 0xb94d4153ff0e7424 */ /* 0x000fe200078e00ff */
[----:B------:R-:W-:Y:S02]  /*3420*/  LOP3.LUT P6, RZ, R6, 0x2, RZ, 0xc0, !PT ;  /* 0x0000000206ff7812 */ /* 0x000fe400078cc0ff */
[----:B------:R-:W-:-:S02]  /*3430*/  FSEL R35, R20, 1, P0 ;  /* 0x3f80000014237808 */ /* 0x000fc40000000000 */
[----:B------:R-:W0:Y:S06]  /*3440*/  F2I.FTZ.NTZ R24, R24 ;  /* 0x0000001800187305 */ /* 0x000e2c0000213100 */
[----:B------:R-:W-:Y:S02]  /*3450*/  @!P0 IMAD.MOV.U32 R21, RZ, RZ, 0x37cbac00 ;  /* 0x37cbac00ff158424 */ /* 0x000fe400078e00ff */
[----:B------:R-:W-:Y:S02]  /*3460*/  @!P0 IMAD.MOV.U32 R15, RZ, RZ, 0x3d2aaabb ;  /* 0x3d2aaabbff0f8424 */ /* 0x000fe400078e00ff */
[----:B------:R-:W-:Y:S01]  /*3470*/  @!P0 FFMA.FTZ R14, R26, R21, -0.0013887860113754868507 ;  /* 0xbab607ed1a0e8423 */ /* 0x000fe20000010015 */
[----:B------:R-:W-:-:S02]  /*3480*/  IMAD.MOV.U32 R21, RZ, RZ, -0x41d55558 ;  /* 0xbe2aaaa8ff157424 */ /* 0x000fc400078e00ff */
[----:B------:R-:W-:Y:S02]  /*3490*/  @!P0 IMAD.MOV.U32 R21, RZ, RZ, -0x41000001 ;  /* 0xbeffffffff158424 */ /* 0x000fe400078e00ff */
[----:B------:R-:W-:Y:S01]  /*34a0*/  FFMA.FTZ R14, R26, R14, R15 ;  /* 0x0000000e1a0e7223 */ /* 0x000fe2000001000f */
[----:B------:R-:W-:Y:S01]  /*34b0*/  FADD.FTZ R15, |R8|, -RZ ;  /* 0x800000ff080f7221 */ /* 0x000fe20000010200 */
[----:B0-----:R-:W-:Y:S02]  /*34c0*/  I2FP.F32.S32 R25, R24 ;  /* 0x0000001800197245 */ /* 0x001fe40000201400 */
[C---:B------:R-:W-:Y:S01]  /*34d0*/  FFMA.FTZ R14, R26.reuse, R14, R21 ;  /* 0x0000000e1a0e7223 */ /* 0x040fe20000010015 */
[----:B------:R-:W-:Y:S01]  /*34e0*/  FFMA.FTZ R26, R26, R35, RZ ;  /* 0x000000231a1a7223 */ /* 0x000fe200000100ff */
[----:B------:R-:W-:Y:S01]  /*34f0*/  FSETP.GE.AND P4, PT, R15, 105615, PT ;  /* 0x47ce47800f00780b */ /* 0x000fe20003f86000 */
[----:B------:R-:W-:Y:S01]  /*3500*/  FFMA.FTZ R6, R25, -1.5707962512969970703, R8 ;  /* 0xbfc90fda19067823 */ /* 0x000fe20000010008 */
[----:B------:R-:W-:Y:S01]  /*3510*/  FSETP.NEU.AND P5, PT, R15, +INF , PT ;  /* 0x7f8000000f00780b */ /* 0x000fe20003fad000 */
[----:B------:R-:W-:Y:S01]  /*3520*/  FFMA.FTZ R35, R26, R14, R35 ;  /* 0x0000000e1a237223 */ /* 0x000fe20000010023 */
[----:B------:R-:W-:-:S02]  /*3530*/  IMAD.MOV.U32 R15, RZ, RZ, R24 ;  /* 0x000000ffff0f7224 */ /* 0x000fc400078e0018 */
[----:B------:R-:W-:Y:S01]  /*3540*/  FFMA.FTZ R6, R25, -7.5497894158615963534e-08, R6 ;  /* 0xb3a2216819067823 */ /* 0x000fe20000010006 */
[----:B------:R-:W-:-:S03]  /*3550*/  @P6 FFMA.FTZ R35, R35, -1, RZ ;  /* 0xbf80000023236823 */ /* 0x000fc600000100ff */
[----:B------:R-:W-:-:S04]  /*3560*/  FFMA.FTZ R14, R25, -5.3903029534742383927e-15, R6 ;  /* 0xa7c234c5190e7823 */ /* 0x000fc80000010006 */
[----:B------:R-:W-:Y:S01]  /*3570*/  IMAD.MOV.U32 R6, RZ, RZ, R14 ;  /* 0x000000ffff067224 */ /* 0x000fe200078e000e */
[----:B------:R-:W-:Y:S06]  /*3580*/  @!P4 BRA `(.L_x_28) ;  /* 0x0000000000ecc947 */ /* 0x000fec0003800000 */
[----:B------:R-:W-:Y:S01]  /*3590*/  @!P5 FMUL.FTZ R6, RZ, R8 ;  /* 0x00000008ff06d220 */ /* 0x000fe20000410000 */
[----:B------:R-:W-:Y:S01]  /*35a0*/  @!P5 IMAD.MOV.U32 R24, RZ, RZ, RZ ;  /* 0x000000ffff18d224 */ /* 0x000fe200078e00ff */
[----:B------:R-:W-:Y:S06]  /*35b0*/  @!P5 BRA `(.L_x_28) ;  /* 0x0000000000e0d947 */ /* 0x000fec0003800000 */
[----:B------:R-:W-:Y:S01]  /*35c0*/  SHF.R.U32.HI R27, RZ, 0x17, R8 ;  /* 0x00000017ff1b7819 */ /* 0x000fe20000011608 */
[----:B------:R-:W-:Y:S01]  /*35d0*/  IMAD.MOV.U32 R24, RZ, RZ, RZ ;  /* 0x000000ffff187224 */ /* 0x000fe200078e00ff */
[----:B------:R-:W-:Y:S01]  /*35e0*/  SHF.L.U32 R29, R8, 0x8, RZ ;  /* 0x00000008081d7819 */ /* 0x000fe200000006ff */
        /* <DEDUP_REMOVED lines=8> */
.L_x_29:
[----:B------:R-:W-:-:S04]  /*3670*/  IADD3 R20, P0, R26, UR4, RZ ;  /* 0x000000041a147c10 */ /* 0x000fc8000ff1e0ff */
[----:B------:R-:W-:-:S05]  /*3680*/  IADD3.X R21, R28, UR5, RZ, P0, !PT ;  /* 0x000000051c157c10 */ /* 0x000fca00087fe4ff */
[----:B------:R0:W2:Y:S01]  /*3690*/  LDG.E.CONSTANT R30, desc[UR6][R20.64] ;  /* 0x00000006141e7981 */ /* 0x0000a2000c1e9900 */
[----:B------:R-:W-:-:S04]  /*36a0*/  IADD3 R26, P6, R26, 0x4, RZ ;  /* 0x000000041a1a7810 */ /* 0x000fc80007fde0ff */
[----:B------:R-:W-:Y:S02]  /*36b0*/  ISETP.NE.U32.AND P0, PT, R26, 0x18, PT ;  /* 0x000000181a00780c */ /* 0x000fe40003f05070 */
[----:B------:R-:W-:Y:S01]  /*36c0*/  IADD3.X R28, RZ, R28, RZ, P6, !PT ;  /* 0x0000001cff1c7210 */ /* 0x000fe200037fe4ff */
        /* <DEDUP_REMOVED lines=31> */
[----:B0-----:R-:W-:-:S03]  /*38c0*/  DMUL R20, R20, UR4 ;  /* 0x0000000414147c28 */ /* 0x001fc60008000000 */
[----:B------:R-:W-:-:S03]  /*38d0*/  LEA.HI R24, R25, R6, RZ, 0x1 ;  /* 0x0000000619187211 */ /* 0x000fc600078f08ff */
[----:B------:R-:W0:Y:S01]  /*38e0*/  F2F.F32.F64 R27, R20 ;  /* 0x00000014001b7310 */ /* 0x000e220000301000 */
[----:B------:R-:W-:Y:S01]  /*38f0*/  LOP3.LUT R26, R25, R8, RZ, 0x3c, !PT ;  /* 0x00000008191a7212 */ /* 0x000fe200078e3cff */
[----:B------:R-:W-:-:S03]  /*3900*/  IMAD.MOV R6, RZ, RZ, -R24 ;  /* 0x000000ffff067224 */ /* 0x000fc600078e0a18 */
[----:B------:R-:W-:Y:S01]  /*3910*/  ISETP.GE.AND P6, PT, R26, RZ, PT ;  /* 0x000000ff1a00720c */ /* 0x000fe20003fc6270 */
[----:B------:R-:W-:-:S03]  /*3920*/  @!P0 IMAD.MOV.U32 R24, RZ, RZ, R6 ;  /* 0x000000ffff188224 */ /* 0x000fc600078e0006 */
[----:B0-----:R-:W-:-:S09]  /*3930*/  FSEL R6, -R27, R27, !P6 ;  /* 0x0000001b1b067208 */ /* 0x001fd20007000100 */
.L_x_28:
[----:B------:R-:W-:Y:S05]  /*3940*/  BSYNC B0 ;  /* 0x0000000000007941 */ /* 0x000fea0003800000 */
.L_x_27:
[----:B------:R-:W-:Y:S01]  /*3950*/  LOP3.LUT R20, R24, 0x1, RZ, 0xc0, !PT ;  /* 0x0000000118147812 */ /* 0x000fe200078ec0ff */
[----:B------:R-:W-:Y:S01]  /*3960*/  FMUL.FTZ R26, R6, R6 ;  /* 0x00000006061a7220 */ /* 0x000fe20000410000 */
[----:B------:R-:W-:Y:S01]  /*3970*/  IMAD.MOV.U32 R21, RZ, RZ, 0x3c0885e4 ;  /* 0x3c0885e4ff157424 */ /* 0x000fe200078e00ff */
[----:B------:R-:W-:Y:S01]  /*3980*/  LOP3.LUT P6, RZ, R24, 0x2, RZ, 0xc0, !PT ;  /* 0x0000000218ff7812 */ /* 0x000fe200078cc0ff */
[----:B------:R-:W-:Y:S01]  /*3990*/  IMAD.MOV.U32 R25, RZ, RZ, -0x41d55558 ;  /* 0xbe2aaaa8ff197424 */ /* 0x000fe200078e00ff */
[----:B------:R-:W-:Y:S01]  /*39a0*/  ISETP.NE.U32.AND P0, PT, R20, 0x1, PT ;  /* 0x000000011400780c */ /* 0x000fe20003f05070 */
[----:B------:R-:W-:Y:S01]  /*39b0*/  BSSY B0, `(.L_x_30) ;  /* 0x0000047000007945 */ /* 0x000fe20003800000 */
[----:B------:R-:W-:Y:S02]  /*39c0*/  MOV R20, 0xb94d4153 ;  /* 0xb94d415300147802 */ /* 0x000fe40000000f00 */
[----:B------:R-:W-:-:S09]  /*39d0*/  FSEL R6, R6, 1, P0 ;  /* 0x3f80000006067808 */ /* 0x000fd20000000000 */
[----:B------:R-:W-:Y:S02]  /*39e0*/  @!P0 IMAD.MOV.U32 R27, RZ, RZ, 0x37cbac00 ;  /* 0x37cbac00ff1b8424 */ /* 0x000fe400078e00ff */
[----:B------:R-:W-:Y:S02]  /*39f0*/  @!P0 IMAD.MOV.U32 R21, RZ, RZ, 0x3d2aaabb ;  /* 0x3d2aaabbff158424 */ /* 0x000fe400078e00ff */
[----:B------:R-:W-:Y:S01]  /*3a00*/  @!P0 FFMA.FTZ R20, R26, R27, -0.0013887860113754868507 ;  /* 0xbab607ed1a148423 */ /* 0x000fe2000001001b */
[----:B------:R-:W-:-:S03]  /*3a10*/  @!P0 IMAD.MOV.U32 R25, RZ, RZ, -0x41000001 ;  /* 0xbeffffffff198424 */ /* 0x000fc600078e00ff */
[C---:B------:R-:W-:Y:S01]  /*3a20*/  FFMA.FTZ R20, R26.reuse, R20, R21 ;  /* 0x000000141a147223 */ /* 0x040fe20000010015 */
[----:B------:R-:W-:-:S03]  /*3a30*/  FFMA.FTZ R21, R26, R6, RZ ;  /* 0x000000061a157223 */ /* 0x000fc600000100ff */
        /* <DEDUP_REMOVED lines=9> */
[----:B------:R-:W-:Y:S01]  /*3ad0*/  HFMA2.MMA R24, -RZ, RZ, 0, 0 ;  /* 0x00000000ff187435 */ /* 0x000fe200000001ff */
[----:B------:R-:W-:Y:S02]  /*3ae0*/  CS2R R26, SRZ ;  /* 0x00000000001a7805 */ /* 0x000fe4000001ff00 */
[----:B------:R-:W-:Y:S01]  /*3af0*/  LOP3.LUT R20, R25, 0xe0, RZ, 0xc0, !PT ;  /* 0x000000e019147812 */ /* 0x000fe200078ec0ff */
[----:B------:R-:W-:Y:S01]  /*3b00*/  IMAD.MOV.U32 R23, RZ, RZ, R1 ;  /* 0x000000ffff177224 */ /* 0x000fe200078e0001 */
[----:B------:R-:W-:Y:S01]  /*3b10*/  LOP3.LUT R29, R29, 0x80000000, RZ, 0xfc, !PT ;  /* 0x800000001d1d7812 */ /* 0x000fe200078efcff */
[----:B------:R-:W-:Y:S02]  /*3b20*/  ULDC.64 UR4, c[0x4][0x8] ;  /* 0x0100020000047ab9 */ /* 0x000fe40000000a00 */
[----:B------:R-:W-:-:S05]  /*3b30*/  VIADD R20, R20, 0xffffff80 ;  /* 0xffffff8014147836 */ /* 0x000fca0000000000 */
[----:B------:R-:W-:-:S07]  /*3b40*/  SHF.R.U32.HI R22, RZ, 0x5, R20 ;  /* 0x00000005ff167819 */ /* 0x000fce0000011614 */
.L_x_32:
        /* <DEDUP_REMOVED lines=25> */
[----:B----4-:R-:W-:Y:S02]  /*3ce0*/  @P0 SHF.R.U32.HI R26, RZ, R20, R25 ;  /* 0x00000014ff1a0219 */ /* 0x010fe40000011619 */
[----:B--2---:R-:W-:Y:S02]  /*3cf0*/  @P0 SHF.L.U32 R25, R21, R28, RZ ;  /* 0x0000001c15190219 */ /* 0x004fe400000006ff */
[----:B------:R-:W-:-:S03]  /*3d00*/  @P0 SHF.R.U32.HI R20, RZ, R20, R21 ;  /* 0x00000014ff140219 */ /* 0x000fc60000011615 */
[----:B------:R-:W-:Y:S01]  /*3d10*/  @P0 IMAD.IADD R21, R25, 0x1, R26 ;  /* 0x0000000119150824 */ /* 0x000fe200078e021a */
[----:B------:R-:W-:-:S04]  /*3d20*/  @P0 IADD3 R22, R23, R20, RZ ;  /* 0x0000001417160210 */ /* 0x000fc80007ffe0ff */
[C---:B------:R-:W-:Y:S01]  /*3d30*/  SHF.L.W.U32.HI R23, R21.reuse, 0x2, R22 ;  /* 0x0000000215177819 */ /* 0x040fe20000010e16 */
[----:B------:R-:W-:-:S03]  /*3d40*/  IMAD.SHL.U32 R21, R21, 0x4, RZ ;  /* 0x0000000415157824 */ /* 0x000fc600078e00ff */
[----:B0-----:R-:W-:-:S04]  /*3d50*/  SHF.R.S32.HI R24, RZ, 0x1f, R23 ;  /* 0x0000001fff187819 */ /* 0x001fc80000011417 */
[C---:B------:R-:W-:Y:S02]  /*3d60*/  LOP3.LUT R20, R24.reuse, R21, RZ, 0x3c, !PT ;  /* 0x0000001518147212 */ /* 0x040fe400078e3cff */
[----:B------:R-:W-:-:S06]  /*3d70*/  LOP3.LUT R21, R24, R23, RZ, 0x3c, !PT ;  /* 0x0000001718157212 */ /* 0x000fcc00078e3cff */
[----:B------:R-:W0:Y:S01]  /*3d80*/  I2F.F64.S64 R20, R20 ;  /* 0x0000001400147312 */ /* 0x000e220000301c00 */
[----:B------:R-:W-:Y:S02]  /*3d90*/  SHF.R.U32.HI R22, RZ, 0x1e, R22 ;  /* 0x0000001eff167819 */ /* 0x000fe40000011616 */
[----:B------:R-:W-:Y:S01]  /*3da0*/  LOP3.LUT R16, R23, R16, RZ, 0x3c, !PT ;  /* 0x0000001017107212 */ /* 0x000fe200078e3cff */
[----:B0-----:R-:W-:-:S06]  /*3db0*/  DMUL R20, R20, UR4 ;  /* 0x0000000414147c28 */ /* 0x001fcc0008000000 */
[----:B------:R-:W0:Y:S01]  /*3dc0*/  F2F.F32.F64 R24, R20 ;  /* 0x0000001400187310 */ /* 0x000e220000301000 */
[----:B------:R-:W-:Y:S02]  /*3dd0*/  LEA.HI R23, R23, R22, RZ, 0x1 ;  /* 0x0000001617177211 */ /* 0x000fe400078f08ff */
[----:B------:R-:W-:-:S03]  /*3de0*/  ISETP.GE.AND P0, PT, R16, RZ, PT ;  /* 0x000000ff1000720c */ /* 0x000fc60003f06270 */
[----:B------:R-:W-:-:S04]  /*3df0*/  IMAD.MOV R16, RZ, RZ, -R23 ;  /* 0x000000ffff107224 */ /* 0x000fc800078e0a17 */
[----:B------:R-:W-:Y:S01]  /*3e00*/  @!P2 IMAD.MOV.U32 R23, RZ, RZ, R16 ;  /* 0x000000ffff17a224 */ /* 0x000fe200078e0010 */
[----:B0-----:R-:W-:-:S07]  /*3e10*/  FSEL R22, -R24, R24, !P0 ;  /* 0x0000001818167208 */ /* 0x001fce0004000100 */
.L_x_31:
[----:B------:R-:W-:Y:S05]  /*3e20*/  BSYNC B0 ;  /* 0x0000000000007941 */ /* 0x000fea0003800000 */
.L_x_30:
[----:B------:R-:W-:Y:S01]  /*3e30*/  LOP3.LUT R16, R23, 0x1, RZ, 0xc0, !PT ;  /* 0x0000000117107812 */ /* 0x000fe200078ec0ff */
[----:B------:R-:W-:Y:S01]  /*3e40*/  FMUL.FTZ R24, R22, R22 ;  /* 0x0000001616187220 */ /* 0x000fe20000410000 */
[----:B------:R-:W-:Y:S01]  /*3e50*/  IMAD.MOV.U32 R21, RZ, RZ, 0x3c0885e4 ;  /* 0x3c0885e4ff157424 */ /* 0x000fe200078e00ff */
[----:B------:R-:W-:Y:S01]  /*3e60*/  IADD3 R23, R23, 0x1, RZ ;  /* 0x0000000117177810 */ /* 0x000fe20007ffe0ff */
[----:B------:R-:W-:Y:S01]  /*3e70*/  IMAD.MOV.U32 R20, RZ, RZ, -0x41d55558 ;  /* 0xbe2aaaa8ff147424 */ /* 0x000fe200078e00ff */
[----:B------:R-:W-:Y:S01]  /*3e80*/  ISETP.NE.U32.AND P0, PT, R16, 0x1, PT ;  /* 0x000000011000780c */ /* 0x000fe20003f05070 */
[----:B------:R-:W-:Y:S01]  /*3e90*/  IMAD.MOV.U32 R16, RZ, RZ, -0x46b2bead ;  /* 0xb94d4153ff107424 */ /* 0x000fe200078e00ff */
[----:B------:R-:W-:Y:S01]  /*3ea0*/  LOP3.LUT P2, RZ, R23, 0x2, RZ, 0xc0, !PT ;  /* 0x0000000217ff7812 */ /* 0x000fe2000784c0ff */
[----:B------:R-:W-:Y:S01]  /*3eb0*/  BSSY B0, `(.L_x_33) ;  /* 0x0000047000007945 */ /* 0x000fe20003800000 */
[----:B------:R-:W-:-:S05]  /*3ec0*/  FSEL R22, R22, 1, !P0 ;  /* 0x3f80000016167808 */ /* 0x000fca0004000000 */
[----:B------:R-:W-:-:S04]  /*3ed0*/  FFMA.FTZ R29, R24, R22, RZ ;  /* 0x00000016181d7223 */ /* 0x000fc800000100ff */
[----:B------:R-:W-:Y:S02]  /*3ee0*/  @P0 IMAD.MOV.U32 R25, RZ, RZ, 0x37cbac00 ;  /* 0x37cbac00ff190424 */ /* 0x000fe400078e00ff */
[----:B------:R-:W-:Y:S02]  /*3ef0*/  @P0 IMAD.MOV.U32 R21, RZ, RZ, 0x3d2aaabb ;  /* 0x3d2aaabbff150424 */ /* 0x000fe400078e00ff */
[----:B------:R-:W-:Y:S01]  /*3f00*/  @P0 FFMA.FTZ R16, R24, R25, -0.0013887860113754868507 ;  /* 0xbab607ed18100423 */ /* 0x000fe20000010019 */
[----:B------:R-:W-:-:S03]  /*3f10*/  @P0 IMAD.MOV.U32 R20, RZ, RZ, -0x41000001 ;  /* 0xbeffffffff140424 */ /* 0x000fc600078e00ff */
        /* <DEDUP_REMOVED lines=15> */
[----:B------:R-:W-:Y:S01]  /*4010*/  IMAD.MOV.U32 R24, RZ, RZ, RZ ;  /* 0x000000ffff187224 */ /* 0x000fe200078e00ff */
[----:B------:R-:W-:Y:S01]  /*4020*/  IADD3 R14, R14, -0x80, RZ ;  /* 0xffffff800e0e7810 */ /* 0x000fe20007ffe0ff */
[----:B------:R-:W-:-:S03]  /*4030*/  IMAD.MOV.U32 R21, RZ, RZ, R1 ;  /* 0x000000ffff157224 */ /* 0x000fc600078e0001 */
[----:B------:R-:W-:-:S07]  /*4040*/  SHF.R.U32.HI R16, RZ, 0x5, R14 ;  /* 0x00000005ff107819 */ /* 0x000fce000001160e */
.L_x_35:
        /* <DEDUP_REMOVED lines=24> */
[-C--:B--2---:R-:W-:Y:S02]  /*41d0*/  @P0 SHF.L.U32 R21, R16, R22.reuse, RZ ;  /* 0x0000001610150219 */ /* 0x084fe400000006ff */
[----:B---3--:R-:W-:Y:S02]  /*41e0*/  @P0 SHF.L.U32 R22, R15, R22, RZ ;  /* 0x000000160f160219 */ /* 0x008fe400000006ff */
[-C--:B----4-:R-:W-:Y:S02]  /*41f0*/  @P0 SHF.R.U32.HI R23, RZ, R14.reuse, R23 ;  /* 0x0000000eff170219 */ /* 0x090fe40000011617 */
        /* <DEDUP_REMOVED lines=12> */
[----:B------:R0:W1:Y:S01]  /*42c0*/  F2F.F32.F64 R20, R14 ;  /* 0x0000000e00147310 */ /* 0x0000620000301000 */
[----:B------:R-:W-:Y:S02]  /*42d0*/  ISETP.GE.AND P0, PT, R8, RZ, PT ;  /* 0x000000ff0800720c */ /* 0x000fe40003f06270 */
[----:B0-----:R-:W-:-:S05]  /*42e0*/  LEA.HI R15, R21, R16, RZ, 0x1 ;  /* 0x00000010150f7211 */ /* 0x001fca00078f08ff */
[----:B------:R-:W-:Y:S01]  /*42f0*/  IMAD.MOV R8, RZ, RZ, -R15 ;  /* 0x000000ffff087224 */ /* 0x000fe200078e0a0f */
[----:B-1----:R-:W-:-:S03]  /*4300*/  FSEL R14, -R20, R20, !P0 ;  /* 0x00000014140e7208 */ /* 0x002fc60004000100 */
[----:B------:R-:W-:-:S07]  /*4310*/  @!P2 IMAD.MOV.U32 R15, RZ, RZ, R8 ;  /* 0x000000ffff0fa224 */ /* 0x000fce00078e0008 */
.L_x_34:
[----:B------:R-:W-:Y:S05]  /*4320*/  BSYNC B0 ;  /* 0x0000000000007941 */ /* 0x000fea0003800000 */
.L_x_33:
[--C-:B------:R-:W-:Y:S01]  /*4330*/  FFMA R8, R10, 0.25, -R7.reuse ;  /* 0x3e8000000a087823 */ /* 0x100fe20000000807 */
[----:B------:R-:W-:Y:S01]  /*4340*/  FMUL.FTZ R23, R14, R14 ;  /* 0x0000000e0e177220 */ /* 0x000fe20000410000 */
[----:B------:R-:W-:Y:S01]  /*4350*/  FFMA R7, R11, 0.25, -R7 ;  /* 0x3e8000000b077823 */ /* 0x000fe20000000807 */
[----:B------:R-:W-:Y:S01]  /*4360*/  IMAD.MOV.U32 R20, RZ, RZ, 0x3c0885e4 ;  /* 0x3c0885e4ff147424 */ /* 0x000fe200078e00ff */
[----:B------:R-:W-:Y:S01]  /*4370*/  BSSY B0, `(.L_x_36) ;  /* 0x000005f000007945 */ /* 0x000fe20003800000 */
[----:B------:R-:W-:-:S04]  /*4380*/  FSETP.GTU.AND P0, PT, R8, RZ, PT ;  /* 0x000000ff0800720b */ /* 0x000fc80003f0c000 */
[----:B------:R-:W-:Y:S02]  /*4390*/  FSEL R16, R8, RZ, P0 ;  /* 0x000000ff08107208 */ /* 0x000fe40000000000 */
[----:B------:R-:W-:Y:S02]  /*43a0*/  LOP3.LUT R8, R15, 0x1, RZ, 0xc0, !PT ;  /* 0x000000010f087812 */ /* 0x000fe400078ec0ff */
[----:B------:R-:W-:Y:S02]  /*43b0*/  FSETP.GEU.AND P3, PT, R16, 1, PT ;  /* 0x3f8000001000780b */ /* 0x000fe40003f6e000 */
[----:B------:R-:W-:Y:S01]  /*43c0*/  ISETP.NE.U32.AND P2, PT, R8, 0x1, PT ;  /* 0x000000010800780c */ /* 0x000fe20003f45070 */
[C---:B------:R-:W-:Y:S01]  /*43d0*/  FMUL R8, R16.reuse, 3.1415927410125732422 ;  /* 0x40490fdb10087820 */ /* 0x040fe20000400000 */
[----:B------:R-:W-:Y:S01]  /*43e0*/  FSETP.NAN.AND P0, PT, R16, R16, PT ;  /* 0x000000101000720b */ /* 0x000fe20003f08000 */
[----:B------:R-:W-:Y:S01]  /*43f0*/  IMAD.MOV.U32 R16, RZ, RZ, -0x46b2bead ;  /* 0xb94d4153ff107424 */ /* 0x000fe200078e00ff */
[----:B------:R-:W-:-:S02]  /*4400*/  IADD3 R15, R15, 0x1, RZ ;  /* 0x000000010f0f7810 */ /* 0x000fc40007ffe0ff */
[----:B------:R-:W-:-:S05]  /*4410*/  FSEL R14, R14, 1, !P2 ;  /* 0x3f8000000e0e7808 */ /* 0x000fca0005000000 */
[----:B------:R-:W-:Y:S02]  /*4420*/  @P3 FSEL R8, R8, 3.1415927410125732422, P0 ;  /* 0x40490fdb08083808 */ /* 0x000fe40000000000 */
[----:B------:R-:W-:Y:S01]  /*4430*/  @P2 IMAD.MOV.U32 R22, RZ, RZ, 0x37cbac00 ;  /* 0x37cbac00ff162424 */ /* 0x000fe200078e00ff */
[----:B------:R-:W-:Y:S01]  /*4440*/  FSETP.GTU.AND P3, PT, R7, RZ, PT ;  /* 0x000000ff0700720b */ /* 0x000fe20003f6c000 */
[----:B------:R-:W-:Y:S02]  /*4450*/  @P2 IMAD.MOV.U32 R20, RZ, RZ, 0x3d2aaabb ;  /* 0x3d2aaabbff142424 */ /* 0x000fe400078e00ff */
[C---:B------:R-:W-:Y:S01]  /*4460*/  FMUL R21, R8.reuse, 0.63661974668502807617 ;  /* 0x3f22f98308157820 */ /* 0x040fe20000400000 */
[----:B------:R-:W-:Y:S01]  /*4470*/  @P2 FFMA.FTZ R16, R23, R22, -0.0013887860113754868507 ;  /* 0xbab607ed17102423 */ /* 0x000fe20000010016 */
[----:B------:R-:W-:Y:S01]  /*4480*/  FADD.FTZ R24, |R8|, -RZ ;  /* 0x800000ff08187221 */ /* 0x000fe20000010200 */
[----:B------:R-:W-:Y:S01]  /*4490*/  IMAD.MOV.U32 R22, RZ, RZ, -0x41d55558 ;  /* 0xbe2aaaa8ff167424 */ /* 0x000fe200078e00ff */
[----:B------:R-:W-:Y:S01]  /*44a0*/  LOP3.LUT P0, RZ, R15, 0x2, RZ, 0xc0, !PT ;  /* 0x000000020fff7812 */ /* 0x000fe2000780c0ff */
[----:B------:R-:W-:Y:S01]  /*44b0*/  FFMA.FTZ R16, R23, R16, R20 ;  /* 0x0000001017107223 */ /* 0x000fe20000010014 */
[----:B------:R-:W0:Y:S01]  /*44c0*/  F2I.FTZ.NTZ R21, R21 ;  /* 0x0000001500157305 */ /* 0x000e220000213100 */
[----:B------:R-:W-:Y:S01]  /*44d0*/  FSEL R20, R7, RZ, P3 ;  /* 0x000000ff07147208 */ /* 0x000fe20001800000 */
[----:B------:R-:W-:Y:S01]  /*44e0*/  @P2 IMAD.MOV.U32 R22, RZ, RZ, -0x41000001 ;  /* 0xbeffffffff162424 */ /* 0x000fe200078e00ff */
[----:B------:R-:W-:-:S02]  /*44f0*/  FSETP.GE.AND P3, PT, R24, 105615, PT ;  /* 0x47ce47801800780b */ /* 0x000fc40003f66000 */
[----:B------:R-:W-:Y:S01]  /*4500*/  FSETP.NAN.AND P2, PT, R20, R20, PT ;  /* 0x000000141400720b */ /* 0x000fe20003f48000 */
[C---:B------:R-:W-:Y:S01]  /*4510*/  FFMA.FTZ R7, R23.reuse, R16, R22 ;  /* 0x0000001017077223 */ /* 0x040fe20000010016 */
[----:B------:R-:W-:-:S04]  /*4520*/  FFMA.FTZ R23, R23, R14, RZ ;  /* 0x0000000e17177223 */ /* 0x000fc800000100ff */
[----:B------:R-:W-:Y:S01]  /*4530*/  FFMA.FTZ R28, R23, R7, R14 ;  /* 0x00000007171c7223 */ /* 0x000fe2000001000e */
[----:B0-----:R-:W-:-:S03]  /*4540*/  I2FP.F32.S32 R15, R21 ;  /* 0x00000015000f7245 */ /* 0x001fc60000201400 */
[----:B------:R-:W-:Y:S02]  /*4550*/  @P0 FFMA.FTZ R28, R28, -1, RZ ;  /* 0xbf8000001c1c0823 */ /* 0x000fe400000100ff */
[----:B------:R-:W-:-:S04]  /*4560*/  FFMA.FTZ R16, R15, -1.5707962512969970703, R8 ;  /* 0xbfc90fda0f107823 */ /* 0x000fc80000010008 */
[----:B------:R-:W-:-:S04]  /*4570*/  FFMA.FTZ R16, R15, -7.5497894158615963534e-08, R16 ;  /* 0xb3a221680f107823 */ /* 0x000fc80000010010 */
[----:B------:R-:W-:Y:S01]  /*4580*/  FFMA.FTZ R26, R15, -5.3903029534742383927e-15, R16 ;  /* 0xa7c234c50f1a7823 */ /* 0x000fe20000010010 */
[----:B------:R-:W-:Y:S01]  /*4590*/  FMUL R16, R20, 3.1415927410125732422 ;  /* 0x40490fdb14107820 */ /* 0x000fe20000400000 */
[----:B------:R-:W-:Y:S06]  /*45a0*/  @!P3 BRA `(.L_x_37) ;  /* 0x0000000000ecb947 */ /* 0x000fec0003800000 */
[----:B------:R-:W-:-:S13]  /*45b0*/  FSETP.NEU.AND P0, PT, R24, +INF , PT ;  /* 0x7f8000001800780b */ /* 0x000fda0003f0d000 */
        /* <DEDUP_REMOVED lines=9> */
[----:B------:R-:W-:-:S03]  /*4650*/  LOP3.LUT R27, R27, 0x80000000, RZ, 0xfc, !PT ;  /* 0x800000001b1b7812 */ /* 0x000fc600078efcff */
[----:B------:R-:W-:Y:S01]  /*4660*/  VIADD R24, R7, 0xffffff80 ;  /* 0xffffff8007187836 */ /* 0x000fe20000000000 */
[----:B------:R-:W-:-:S04]  /*4670*/  MOV R7, R1 ;  /* 0x0000000100077202 */ /* 0x000fc80000000f00 */
[----:B------:R-:W-:-:S07]  /*4680*/  SHF.R.U32.HI R24, RZ, 0x5, R24 ;  /* 0x00000005ff187819 */ /* 0x000fce0000011618 */
.L_x_38:
        /* <DEDUP_REMOVED lines=29> */
[C---:B------:R-:W-:Y:S02]  /*4860*/  SHF.L.W.U32.HI R21, R14.reuse, 0x2, R7 ;  /* 0x000000020e157819 */ /* 0x040fe40000010e07 */
[----:B------:R-:W-:Y:S02]  /*4870*/  SHF.L.U32 R14, R14, 0x2, RZ ;  /* 0x000000020e0e7819 */ /* 0x000fe400000006ff */
[----:B------:R-:W-:-:S04]  /*4880*/  SHF.R.S32.HI R15, RZ, 0x1f, R21 ;  /* 0x0000001fff0f7819 */ /* 0x000fc80000011415 */
[C---:B------:R-:W-:Y:S02]  /*4890*/  LOP3.LUT R14, R15.reuse, R14, RZ, 0x3c, !PT ;  /* 0x0000000e0f0e7212 */ /* 0x040fe400078e3cff */
[----:B------:R-:W-:-:S06]  /*48a0*/  LOP3.LUT R15, R15, R21, RZ, 0x3c, !PT ;  /* 0x000000150f0f7212 */ /* 0x000fcc00078e3cff */
[----:B------:R-:W1:Y:S01]  /*48b0*/  I2F.F64.S64 R14, R14 ;  /* 0x0000000e000e7312 */ /* 0x000e620000301c00 */
[----:B------:R-:W-:Y:S02]  /*48c0*/  ISETP.GE.AND P0, PT, R8, RZ, PT ;  /* 0x000000ff0800720c */ /* 0x000fe40003f06270 */
[----:B------:R-:W-:Y:S01]  /*48d0*/  SHF.R.U32.HI R7, RZ, 0x1e, R7 ;  /* 0x0000001eff077819 */ /* 0x000fe20000011607 */
[----:B-1----:R-:W-:Y:S01]  /*48e0*/  DMUL R14, R14, UR4 ;  /* 0x000000040e0e7c28 */ /* 0x002fe20008000000 */
[----:B------:R-:W-:-:S05]  /*48f0*/  LOP3.LUT R8, R21, R8, RZ, 0x3c, !PT ;  /* 0x0000000815087212 */ /* 0x000fca00078e3cff */
[----:B------:R-:W1:Y:S01]  /*4900*/  F2F.F32.F64 R26, R14 ;  /* 0x0000000e001a7310 */ /* 0x000e620000301000 */
[----:B------:R-:W-:Y:S02]  /*4910*/  LEA.HI R21, R21, R7, RZ, 0x1 ;  /* 0x0000000715157211 */ /* 0x000fe400078f08ff */
[----:B------:R-:W-:-:S03]  /*4920*/  ISETP.GE.AND P3, PT, R8, RZ, PT ;  /* 0x000000ff0800720c */ /* 0x000fc60003f66270 */
[----:B------:R-:W-:-:S04]  /*4930*/  IMAD.MOV R7, RZ, RZ, -R21 ;  /* 0x000000ffff077224 */ /* 0x000fc800078e0a15 */
[----:B------:R-:W-:Y:S01]  /*4940*/  @!P0 IMAD.MOV.U32 R21, RZ, RZ, R7 ;  /* 0x000000ffff158224 */ /* 0x000fe200078e0007 */
[----:B01----:R-:W-:-:S07]  /*4950*/  FSEL R26, -R26, R26, !P3 ;  /* 0x0000001a1a1a7208 */ /* 0x003fce0005800100 */
.L_x_37:
[----:B------:R-:W-:Y:S05]  /*4960*/  BSYNC B0 ;  /* 0x0000000000007941 */ /* 0x000fea0003800000 */
.L_x_36:
        /* <DEDUP_REMOVED lines=12> */
[----:B------:R-:W-:Y:S01]  /*4a30*/  FADD.FTZ R20, |R16|, -RZ ;  /* 0x800000ff10147221 */ /* 0x000fe20000010200 */
[----:B------:R-:W-:-:S04]  /*4a40*/  FSEL R26, R26, 1, !P0 ;  /* 0x3f8000001a1a7808 */ /* 0x000fc80004000000 */
[----:B------:R-:W0:Y:S04]  /*4a50*/  F2I.FTZ.NTZ R7, R7 ;  /* 0x0000000700077305 */ /* 0x000e280000213100 */
[----:B------:R-:W-:Y:S02]  /*4a60*/  @P0 IMAD.MOV.U32 R14, RZ, RZ, 0x37cbac00 ;  /* 0x37cbac00ff0e0424 */ /* 0x000fe400078e00ff */
[----:B------:R-:W-:Y:S02]  /*4a70*/  @P0 IMAD.MOV.U32 R15, RZ, RZ, 0x3d2aaabb ;  /* 0x3d2aaabbff0f0424 */ /* 0x000fe400078e00ff */
[C---:B------:R-:W-:Y:S01]  /*4a80*/  @P0 FFMA.FTZ R8, R23.reuse, R14, -0.0013887860113754868507 ;  /* 0xbab607ed17080423 */ /* 0x040fe2000001000e */
[----:B------:R-:W-:Y:S01]  /*4a90*/  MOV R14, 0xbe2aaaa8 ;  /* 0xbe2aaaa8000e7802 */ /* 0x000fe20000000f00 */
        /* <DEDUP_REMOVED lines=23> */
[----:B------:R-:W-:Y:S02]  /*4c10*/  VIADD R20, R7, 0xffffff80 ;  /* 0xffffff8007147836 */ /* 0x000fe40000000000 */
[----:B------:R-:W-:-:S03]  /*4c20*/  IMAD.MOV.U32 R7, RZ, RZ, R1 ;  /* 0x000000ffff077224 */ /* 0x000fc600078e0001 */
[----:B------:R-:W-:-:S07]  /*4c30*/  SHF.R.U32.HI R20, RZ, 0x5, R20 ;  /* 0x00000005ff147819 */ /* 0x000fce0000011614 */
.L_x_41:
[----:B------:R-:W-:-:S04]  /*4c40*/  IADD3 R14, P0, R22, UR4, RZ ;  /* 0x00000004160e7c10 */ /* 0x000fc8000ff1e0ff */
[----:B------:R-:W-:-:S05]  /*4c50*/  IADD3.X R15, R23, UR5, RZ, P0, !PT ;  /* 0x00000005170f7c10 */ /* 0x000fca00087fe4ff */
[----:B------:R0:W2:Y:S01]  /*4c60*/  LDG.E.CONSTANT R25, desc[UR6][R14.64] ;  /* 0x000000060e197981 */ /* 0x0000a2000c1e9900 */
[----:B------:R-:W-:-:S04]  /*4c70*/  IADD3 R22, P2, R22, 0x4, RZ ;  /* 0x0000000416167810 */ /* 0x000fc80007f5e0ff */
[----:B------:R-:W-:Y:S01]  /*4c80*/  ISETP.NE.U32.AND P0, PT, R22, 0x18, PT ;  /* 0x000000181600780c */ /* 0x000fe20003f05070 */
[----:B------:R-:W-:Y:S01]  /*4c90*/  IMAD.X R23, RZ, RZ, R23, P2 ;  /* 0x000000ffff177224 */ /* 0x000fe200010e0617 */
[----:B0-----:R-:W-:-:S04]  /*4ca0*/  HFMA2.MMA R15, -RZ, RZ, 0, 0 ;  /* 0x00000000ff0f7435 */ /* 0x001fc800000001ff */
[----:B------:R-:W-:Y:S01]  /*4cb0*/  ISETP.NE.AND.EX P0, PT, R23, RZ, PT, P0 ;  /* 0x000000ff1700720c */ /* 0x000fe20003f05300 */
[----:B------:R-:W-:-:S04]  /*4cc0*/  IMAD.MOV.U32 R14, RZ, RZ, R8 ;  /* 0x000000ffff0e7224 */ /* 0x000fc800078e0008 */
[----:B--2---:R-:W-:-:S04]  /*4cd0*/  IMAD.WIDE.U32 R14, R24, R25, R14 ;  /* 0x00000019180e7225 */ /* 0x004fc800078e000e */
[----:B------:R-:W-:Y:S01]  /*4ce0*/  IMAD.MOV.U32 R8, RZ, RZ, R15 ;  /* 0x000000ffff087224 */ /* 0x000fe200078e000f */
[----:B------:R0:W-:Y:S02]  /*4cf0*/  STL [R7], R14 ;  /* 0x0000000e07007387 */ /* 0x0001e40000100800 */
[----:B0-----:R-:W-:Y:S01]  /*4d00*/  VIADD R7, R7, 0x4 ;  /* 0x0000000407077836 */ /* 0x001fe20000000000 */
[----:B------:R-:W-:Y:S06]  /*4d10*/  @P0 BRA `(.L_x_41) ;  /* 0xfffffffc00c80947 */ /* 0x000fec000383ffff */
        /* <DEDUP_REMOVED lines=15> */
[C---:B0-----:R-:W-:Y:S01]  /*4e10*/  SHF.L.W.U32.HI R8, R14.reuse, 0x2, R7 ;  /* 0x000000020e087819 */ /* 0x041fe20000010e07 */
[----:B------:R-:W-:-:S03]  /*4e20*/  IMAD.SHL.U32 R14, R14, 0x4, RZ ;  /* 0x000000040e0e7824 */ /* 0x000fc600078e00ff */
[----:B------:R-:W-:-:S04]  /*4e30*/  SHF.R.S32.HI R15, RZ, 0x1f, R8 ;  /* 0x0000001fff0f7819 */ /* 0x000fc80000011408 */
[C---:B------:R-:W-:Y:S02]  /*4e40*/  LOP3.LUT R14, R15.reuse, R14, RZ, 0x3c, !PT ;  /* 0x0000000e0f0e7212 */ /* 0x040fe400078e3cff */
[----:B------:R-:W-:-:S06]  /*4e50*/  LOP3.LUT R15, R15, R8, RZ, 0x3c, !PT ;  /* 0x000000080f0f7212 */ /* 0x000fcc00078e3cff */
[----:B------:R-:W0:Y:S01]  /*4e60*/  I2F.F64.S64 R14, R14 ;  /* 0x0000000e000e7312 */ /* 0x000e220000301c00 */
[----:B------:R-:W-:Y:S02]  /*4e70*/  SHF.R.U32.HI R7, RZ, 0x1e, R7 ;  /* 0x0000001eff077819 */ /* 0x000fe40000011607 */
[----:B------:R-:W-:Y:S01]  /*4e80*/  ISETP.GE.AND P0, PT, R16, RZ, PT ;  /* 0x000000ff1000720c */ /* 0x000fe20003f06270 */
[----:B0-----:R-:W-:Y:S01]  /*4e90*/  DMUL R14, R14, UR4 ;  /* 0x000000040e0e7c28 */ /* 0x001fe20008000000 */
[----:B------:R-:W-:-:S05]  /*4ea0*/  LEA.HI R7, R8, R7, RZ, 0x1 ;  /* 0x0000000708077211 */ /* 0x000fca00078f08ff */
[----:B------:R-:W0:Y:S01]  /*4eb0*/  F2F.F32.F64 R21, R14 ;  /* 0x0000000e00157310 */ /* 0x000e220000301000 */
[----:B------:R-:W-:Y:S01]  /*4ec0*/  LOP3.LUT R16, R8, R16, RZ, 0x3c, !PT ;  /* 0x0000001008107212 */ /* 0x000fe200078e3cff */
[----:B------:R-:W-:-:S03]  /*4ed0*/  IMAD.MOV R8, RZ, RZ, -R7 ;  /* 0x000000ffff087224 */ /* 0x000fc600078e0a07 */
[----:B------:R-:W-:Y:S02]  /*4ee0*/  ISETP.GE.AND P2, PT, R16, RZ, PT ;  /* 0x000000ff1000720c */ /* 0x000fe40003f46270 */
[----:B------:R-:W-:Y:S02]  /*4ef0*/  @!P0 MOV R7, R8 ;  /* 0x0000000800078202 */ /* 0x000fe40000000f00 */
[----:B0-----:R-:W-:-:S09]  /*4f00*/  FSEL R21, -R21, R21, !P2 ;  /* 0x0000001515157208 */ /* 0x001fd20005000100 */
.L_x_40:
[----:B------:R-:W-:Y:S05]  /*4f10*/  BSYNC B0 ;  /* 0x0000000000007941 */ /* 0x000fea0003800000 */
.L_x_39:
[----:B------:R-:W-:Y:S01]  /*4f20*/  LOP3.LUT R8, R7, 0x1, RZ, 0xc0, !PT ;  /* 0x0000000107087812 */ /* 0x000fe200078ec0ff */
[----:B------:R-:W-:Y:S01]  /*4f30*/  FMUL R16, R13, R18 ;  /* 0x000000120d107220 */ /* 0x000fe20000400000 */
[----:B------:R-:W-:Y:S02]  /*4f40*/  VIADD R7, R7, 0x1 ;  /* 0x0000000107077836 */ /* 0x000fe40000000000 */
[----:B------:R-:W-:Y:S01]  /*4f50*/  FMUL.FTZ R22, R21, R21 ;  /* 0x0000001515167220 */ /* 0x000fe20000410000 */
[----:B------:R-:W-:Y:S01]  /*4f60*/  ISETP.NE.U32.AND P0, PT, R8, 0x1, PT ;  /* 0x000000010800780c */ /* 0x000fe20003f05070 */
[C---:B------:R-:W-:Y:S01]  /*4f70*/  FMUL R8, R16.reuse, 0.63661974668502807617 ;  /* 0x3f22f98310087820 */ /* 0x040fe20000400000 */
[----:B------:R-:W-:Y:S01]  /*4f80*/  IMAD.MOV.U32 R14, RZ, RZ, -0x46b2bead ;  /* 0xb94d4153ff0e7424 */ /* 0x000fe200078e00ff */
[----:B------:R-:W-:Y:S01]  /*4f90*/  LOP3.LUT P4, RZ, R7, 0x2, RZ, 0xc0, !PT ;  /* 0x0000000207ff7812 */ /* 0x000fe2000788c0ff */
[----:B------:R-:W-:Y:S01]  /*4fa0*/  IMAD.MOV.U32 R15, RZ, RZ, 0x3c0885e4 ;  /* 0x3c0885e4ff0f7424 */ /* 0x000fe200078e00ff */
[----:B------:R-:W-:Y:S01]  /*4fb0*/  FSEL R7, R21, 1, !P0 ;  /* 0x3f80000015077808 */ /* 0x000fe20004000000 */
[----:B------:R-:W-:Y:S01]  /*4fc0*/  FADD.FTZ R21, |R16|, -RZ ;  /* 0x800000ff10157221 */ /* 0x000fe20000010200 */
[----:B------:R-:W0:Y:S01]  /*4fd0*/  F2I.FTZ.NTZ R8, R8 ;  /* 0x0000000800087305 */ /* 0x000e220000213100 */
[----:B------:R-:W-:Y:S01]  /*4fe0*/  IMAD.MOV.U32 R20, RZ, RZ, -0x41d55558 ;  /* 0xbe2aaaa8ff147424 */ /* 0x000fe200078e00ff */
[----:B------:R-:W-:Y:S02]  /*4ff0*/  BSSY B0, `(.L_x_42) ;  /* 0x000004d000007945 */ /* 0x000fe40003800000 */
[----:B------:R-:W-:-:S02]  /*5000*/  FSETP.GE.AND P3, PT, R21, 105615, PT ;  /* 0x47ce47801500780b */ /* 0x000fc40003f66000 */
[----:B------:R-:W-:Y:S01]  /*5010*/  @P0 IMAD.MOV.U32 R23, RZ, RZ, 0x37cbac00 ;  /* 0x37cbac00ff170424 */ /* 0x000fe200078e00ff */
[----:B------:R-:W-:Y:S01]  /*5020*/  FSETP.NEU.AND P2, PT, R21, +INF , PT ;  /* 0x7f8000001500780b */ /* 0x000fe20003f4d000 */
[----:B------:R-:W-:Y:S02]  /*5030*/  @P0 IMAD.MOV.U32 R15, RZ, RZ, 0x3d2aaabb ;  /* 0x3d2aaabbff0f0424 */ /* 0x000fe400078e00ff */
[----:B------:R-:W-:Y:S01]  /*5040*/  @P0 FFMA.FTZ R14, R22, R23, -0.0013887860113754868507 ;  /* 0xbab607ed160e0423 */ /* 0x000fe20000010017 */
[----:B------:R-:W-:-:S03]  /*5050*/  @P0 IMAD.MOV.U32 R20, RZ, RZ, -0x41000001 ;  /* 0xbeffffffff140424 */ /* 0x000fc600078e00ff */
        /* <DEDUP_REMOVED lines=9> */
[----:B------:R-:W-:-:S03]  /*50f0*/  MOV R23, R8 ;  /* 0x0000000800177202 */ /* 0x000fc60000000f00 */
[----:B------:R-:W-:Y:S01]  /*5100*/  IMAD.MOV.U32 R21, RZ, RZ, R22 ;  /* 0x000000ffff157224 */ /* 0x000fe200078e0016 */
        /* <DEDUP_REMOVED lines=9> */
[----:B------:R-:W-:Y:S01]  /*51a0*/  IMAD.MOV.U32 R21, RZ, RZ, R1 ;  /* 0x000000ffff157224 */ /* 0x000fe200078e0001 */
[----:B------:R-:W-:Y:S01]  /*51b0*/  LOP3.LUT R27, R27, 0x80000000, RZ, 0xfc, !PT ;  /* 0x800000001b1b7812 */ /* 0x000fe200078efcff */
[----:B------:R-:W-:Y:S02]  /*51c0*/  ULDC.64 UR4, c[0x4][0x8] ;  /* 0x0100020000047ab9 */ /* 0x000fe40000000a00 */
[----:B------:R-:W-:-:S05]  /*51d0*/  VIADD R8, R8, 0xffffff80 ;  /* 0xffffff8008087836 */ /* 0x000fca0000000000 */
[----:B------:R-:W-:-:S07]  /*51e0*/  SHF.R.U32.HI R8, RZ, 0x5, R8 ;  /* 0x00000005ff087819 */ /* 0x000fce0000011608 */
.L_x_44:
        /* <DEDUP_REMOVED lines=41> */
[----:B------:R-:W-:Y:S02]  /*5480*/  ISETP.GE.AND P4, PT, R20, RZ, PT ;  /* 0x000000ff1400720c */ /* 0x000fe40003f86270 */
[----:B------:R-:W-:-:S05]  /*5490*/  IADD3 R20, -R8, RZ, RZ ;  /* 0x000000ff08147210 */ /* 0x000fca0007ffe1ff */
[----:B------:R-:W-:Y:S01]  /*54a0*/  @!P0 IMAD.MOV.U32 R8, RZ, RZ, R20 ;  /* 0x000000ffff088224 */ /* 0x000fe200078e0014 */
[----:B01----:R-:W-:-:S07]  /*54b0*/  FSEL R21, -R24, R24, !P4 ;  /* 0x0000001818157208 */ /* 0x003fce0006000100 */
.L_x_43:
[----:B------:R-:W-:Y:S05]  /*54c0*/  BSYNC B0 ;  /* 0x0000000000007941 */ /* 0x000fea0003800000 */
.L_x_42:
        /* <DEDUP_REMOVED lines=9> */
[----:B------:R-:W-:Y:S02]  /*5560*/  BSSY B0, `(.L_x_45) ;  /* 0x0000051000007945 */ /* 0x000fe40003800000 */
[----:B------:R-:W0:Y:S06]  /*5570*/  F2I.FTZ.NTZ R24, R24 ;  /* 0x0000001800187305 */ /* 0x000e2c0000213100 */
[----:B------:R-:W-:Y:S01]  /*5580*/  @!P0 IMAD.MOV.U32 R27, RZ, RZ, 0x37cbac00 ;  /* 0x37cbac00ff1b8424 */ /* 0x000fe200078e00ff */
[----:B------:R-:W-:Y:S01]  /*5590*/  @!P0 MOV R31, 0xbeffffff ;  /* 0xbeffffff001f8802 */ /* 0x000fe20000000f00 */
[----:B------:R-:W-:-:S02]  /*55a0*/  @!P0 IMAD.MOV.U32 R25, RZ, RZ, 0x3d2aaabb ;  /* 0x3d2aaabbff198424 */ /* 0x000fc400078e00ff */
[----:B------:R-:W-:Y:S01]  /*55b0*/  @!P0 FFMA.FTZ R15, R20, R27, -0.0013887860113754868507 ;  /* 0xbab607ed140f8423 */ /* 0x000fe2000001001b */
[----:B------:R-:W-:-:S03]  /*55c0*/  FSEL R27, R21, 1, P0 ;  /* 0x3f800000151b7808 */ /* 0x000fc60000000000 */
[C---:B------:R-:W-:Y:S01]  /*55d0*/  FFMA.FTZ R15, R20.reuse, R15, R25 ;  /* 0x0000000f140f7223 */ /* 0x040fe20000010019 */
[----:B------:R-:W-:Y:S01]  /*55e0*/  FADD.FTZ R25, |R13|, -RZ ;  /* 0x800000ff0d197221 */ /* 0x000fe20000010200 */
[----:B0-----:R-:W-:Y:S02]  /*55f0*/  I2FP.F32.S32 R14, R24 ;  /* 0x00000018000e7245 */ /* 0x001fe40000201400 */
[C---:B------:R-:W-:Y:S01]  /*5600*/  FFMA.FTZ R8, R20.reuse, R15, R31 ;  /* 0x0000000f14087223 */ /* 0x040fe2000001001f */
[----:B------:R-:W-:Y:S01]  /*5610*/  FFMA.FTZ R20, R20, R27, RZ ;  /* 0x0000001b14147223 */ /* 0x000fe200000100ff */
[C---:B------:R-:W-:Y:S01]  /*5620*/  FSETP.GE.AND P4, PT, R25.reuse, 105615, PT ;  /* 0x47ce47801900780b */ /* 0x040fe20003f86000 */
        /* <DEDUP_REMOVED lines=12> */
[----:B------:R-:W-:Y:S01]  /*56f0*/  IMAD.SHL.U32 R31, R13, 0x100, RZ ;  /* 0x000001000d1f7824 */ /* 0x000fe200078e00ff */
[----:B------:R-:W-:Y:S01]  /*5700*/  HFMA2.MMA R30, -RZ, RZ, 0, 0 ;  /* 0x00000000ff1e7435 */ /* 0x000fe200000001ff */
[----:B------:R-:W-:Y:S01]  /*5710*/  SHF.R.U32.HI R24, RZ, 0x17, R13 ;  /* 0x00000017ff187819 */ /* 0x000fe2000001160d */
[----:B------:R-:W-:Y:S01]  /*5720*/  IMAD.MOV.U32 R32, RZ, RZ, RZ ;  /* 0x000000ffff207224 */ /* 0x000fe200078e00ff */
[----:B------:R-:W-:Y:S01]  /*5730*/  ULDC.64 UR4, c[0x4][0x8] ;  /* 0x0100020000047ab9 */ /* 0x000fe20000000a00 */
[----:B------:R-:W-:Y:S01]  /*5740*/  IMAD.MOV.U32 R25, RZ, RZ, RZ ;  /* 0x000000ffff197224 */ /* 0x000fe200078e00ff */
[----:B------:R-:W-:Y:S01]  /*5750*/  LOP3.LUT R31, R31, 0x80000000, RZ, 0xfc, !PT ;  /* 0x800000001f1f7812 */ /* 0x000fe200078efcff */
[----:B------:R-:W-:-:S07]  /*5760*/  IMAD.MOV.U32 R8, RZ, RZ, R1 ;  /* 0x000000ffff087224 */ /* 0x000fce00078e0001 */
.L_x_47:
        /* <DEDUP_REMOVED lines=14> */
[----:B------:R-:W-:Y:S01]  /*5850*/  LOP3.LUT R8, R24, 0xe0, RZ, 0xc0, !PT ;  /* 0x000000e018087812 */ /* 0x000fe200078ec0ff */
[----:B------:R0:W-:Y:S01]  /*5860*/  STL [R1+0x18], R32 ;  /* 0x0000182001007387 */ /* 0x0001e20000100800 */
[----:B------:R-:W-:Y:S02]  /*5870*/  LOP3.LUT P0, R30, R24, 0x1f, RZ, 0xc0, !PT ;  /* 0x0000001f181e7812 */ /* 0x000fe4000780c0ff */
[----:B------:R-:W-:-:S04]  /*5880*/  IADD3 R8, R8, -0x80, RZ ;  /* 0xffffff8008087810 */ /* 0x000fc80007ffe0ff */
[----:B------:R-:W-:-:S05]  /*5890*/  SHF.R.U32.HI R8, RZ, 0x5, R8 ;  /* 0x00000005ff087819 */ /* 0x000fca0000011608 */
[----:B------:R-:W-:-:S05]  /*58a0*/  IMAD R33, R8, -0x4, R1 ;  /* 0xfffffffc08217824 */ /* 0x000fca00078e0201 */
[----:B------:R-:W2:Y:S04]  /*58b0*/  @P0 LDL R25, [R33+0x10] ;  /* 0x0000100021190983 */ /* 0x000ea80000100800 */
[----:B------:R-:W3:Y:S04]  /*58c0*/  LDL R21, [R33+0x14] ;  /* 0x0000140021157983 */ /* 0x000ee80000100800 */
[----:B------:R-:W4:Y:S01]  /*58d0*/  LDL R8, [R33+0x18] ;  /* 0x0000180021087983 */ /* 0x000f220000100800 */
[----:B------:R-:W-:Y:S01]  /*58e0*/  @P0 IADD3 R20, -R30, 0x20, RZ ;  /* 0x000000201e140810 */ /* 0x000fe20007ffe1ff */
[----:B------:R-:W-:Y:S01]  /*58f0*/  UMOV UR4, 0x54442d19 ;  /* 0x54442d1900047882 */ /* 0x000fe20000000000 */
[----:B------:R-:W-:-:S02]  /*5900*/  UMOV UR5, 0x3bf921fb ;  /* 0x3bf921fb00057882 */ /* 0x000fc40000000000 */
[-C--:B--2---:R-:W-:Y:S02]  /*5910*/  @P0 SHF.R.U32.HI R31, RZ, R20.reuse, R25 ;  /* 0x00000014ff1f0219 */ /* 0x084fe40000011619 */
[----:B---3--:R-:W-:Y:S02]  /*5920*/  @P0 SHF.R.U32.HI R25, RZ, R20, R21 ;  /* 0x00000014ff190219 */ /* 0x008fe40000011615 */
[-C--:B------:R-:W-:Y:S02]  /*5930*/  @P0 SHF.L.U32 R20, R21, R30.reuse, RZ ;  /* 0x0000001e15140219 */ /* 0x080fe400000006ff */
[----:B----4-:R-:W-:-:S03]  /*5940*/  @P0 SHF.L.U32 R24, R8, R30, RZ ;  /* 0x0000001e08180219 */ /* 0x010fc600000006ff */
        /* <DEDUP_REMOVED lines=9> */
[----:B------:R-:W-:Y:S02]  /*59e0*/  SHF.R.U32.HI R25, RZ, 0x1e, R8 ;  /* 0x0000001eff197819 */ /* 0x000fe40000011608 */
[C---:B------:R-:W-:Y:S01]  /*59f0*/  LOP3.LUT R8, R24.reuse, R13, RZ, 0x3c, !PT ;  /* 0x0000000d18087212 */ /* 0x040fe200078e3cff */
[----:B-1----:R-:W-:Y:S01]  /*5a00*/  DMUL R20, R20, UR4 ;  /* 0x0000000414147c28 */ /* 0x002fe20008000000 */
[----:B------:R-:W-:-:S05]  /*5a10*/  LEA.HI R24, R24, R25, RZ, 0x1 ;  /* 0x0000001918187211 */ /* 0x000fca00078f08ff */
[----:B------:R-:W1:Y:S01]  /*5a20*/  F2F.F32.F64 R30, R20 ;  /* 0x00000014001e7310 */ /* 0x000e620000301000 */
[----:B------:R-:W-:Y:S01]  /*5a30*/  ISETP.GE.AND P6, PT, R8, RZ, PT ;  /* 0x000000ff0800720c */ /* 0x000fe20003fc6270 */
[----:B------:R-:W-:-:S04]  /*5a40*/  IMAD.MOV R8, RZ, RZ, -R24 ;  /* 0x000000ffff087224 */ /* 0x000fc800078e0a18 */
[----:B------:R-:W-:Y:S01]  /*5a50*/  @!P0 IMAD.MOV.U32 R24, RZ, RZ, R8 ;  /* 0x000000ffff188224 */ /* 0x000fe200078e0008 */
[----:B01----:R-:W-:-:S07]  /*5a60*/  FSEL R8, -R30, R30, !P6 ;  /* 0x0000001e1e087208 */ /* 0x003fce0007000100 */
.L_x_46:
[----:B------:R-:W-:Y:S05]  /*5a70*/  BSYNC B0 ;  /* 0x0000000000007941 */ /* 0x000fea0003800000 */
.L_x_45:
[----:B------:R-:W-:Y:S01]  /*5a80*/  LOP3.LUT R20, R24, 0x1, RZ, 0xc0, !PT ;  /* 0x0000000118147812 */ /* 0x000fe200078ec0ff */
[----:B------:R-:W-:Y:S01]  /*5a90*/  FMUL.FTZ R21, R8, R8 ;  /* 0x0000000808157220 */ /* 0x000fe20000410000 */
[----:B------:R-:W-:Y:S01]  /*5aa0*/  IMAD.MOV.U32 R30, RZ, RZ, -0x46b2bead ;  /* 0xb94d4153ff1e7424 */ /* 0x000fe200078e00ff */
[----:B------:R-:W-:Y:S01]  /*5ab0*/  MOV R32, 0x3c0885e4 ;  /* 0x3c0885e400207802 */ /* 0x000fe20000000f00 */
[----:B------:R-:W-:Y:S01]  /*5ac0*/  BSSY B0, `(.L_x_48) ;  /* 0x000004a000007945 */ /* 0x000fe20003800000 */
[----:B------:R-:W-:Y:S01]  /*5ad0*/  ISETP.NE.U32.AND P0, PT, R20, 0x1, PT ;  /* 0x000000011400780c */ /* 0x000fe20003f05070 */
[----:B------:R-:W-:Y:S01]  /*5ae0*/  IMAD.MOV.U32 R20, RZ, RZ, -0x41d55558 ;  /* 0xbe2aaaa8ff147424 */ /* 0x000fe200078e00ff */
[----:B------:R-:W-:Y:S02]  /*5af0*/  LOP3.LUT P6, RZ, R24, 0x2, RZ, 0xc0, !PT ;  /* 0x0000000218ff7812 */ /* 0x000fe400078cc0ff */
[----:B------:R-:W-:-:S05]  /*5b00*/  FSEL R8, R8, 1, P0 ;  /* 0x3f80000008087808 */ /* 0x000fca0000000000 */
[----:B------:R-:W-:-:S04]  /*5b10*/  FFMA.FTZ R31, R21, R8, RZ ;  /* 0x00000008151f7223 */ /* 0x000fc800000100ff */
[----:B------:R-:W-:Y:S02]  /*5b20*/  @!P0 IMAD.MOV.U32 R36, RZ, RZ, 0x37cbac00 ;  /* 0x37cbac00ff248424 */ /* 0x000fe400078e00ff */
[----:B------:R-:W-:Y:S02]  /*5b30*/  @!P0 IMAD.MOV.U32 R32, RZ, RZ, 0x3d2aaabb ;  /* 0x3d2aaabbff208424 */ /* 0x000fe400078e00ff */
[----:B------:R-:W-:Y:S01]  /*5b40*/  @!P0 FFMA.FTZ R30, R21, R36, -0.0013887860113754868507 ;  /* 0xbab607ed151e8423 */ /* 0x000fe20000010024 */
[----:B------:R-:W-:-:S03]  /*5b50*/  @!P0 IMAD.MOV.U32 R20, RZ, RZ, -0x41000001 ;  /* 0xbeffffffff148424 */ /* 0x000fc600078e00ff */
        /* <DEDUP_REMOVED lines=19> */
.L_x_50:
        /* <DEDUP_REMOVED lines=36> */
[----:B------:R-:W-:Y:S02]  /*5ed0*/  SHF.R.U32.HI R22, RZ, 0x1e, R22 ;  /* 0x0000001eff167819 */ /* 0x000fe40000011616 */
[C---:B------:R-:W-:Y:S01]  /*5ee0*/  LOP3.LUT R16, R23.reuse, R16, RZ, 0x3c, !PT ;  /* 0x0000001017107212 */ /* 0x040fe200078e3cff */
[----:B-1----:R-:W-:Y:S01]  /*5ef0*/  DMUL R20, R20, UR4 ;  /* 0x0000000414147c28 */ /* 0x002fe20008000000 */
[----:B------:R-:W-:-:S05]  /*5f00*/  LEA.HI R23, R23, R22, RZ, 0x1 ;  /* 0x0000001617177211 */ /* 0x000fca00078f08ff */
[----:B------:R-:W1:Y:S01]  /*5f10*/  F2F.F32.F64 R24, R20 ;  /* 0x0000001400187310 */ /* 0x000e620000301000 */
[----:B------:R-:W-:Y:S01]  /*5f20*/  ISETP.GE.AND P0, PT, R16, RZ, PT ;  /* 0x000000ff1000720c */ /* 0x000fe20003f06270 */
[----:B------:R-:W-:-:S05]  /*5f30*/  IMAD.MOV R16, RZ, RZ, -R23 ;  /* 0x000000ffff107224 */ /* 0x000fca00078e0a17 */
[----:B------:R-:W-:Y:S02]  /*5f40*/  @!P2 MOV R23, R16 ;  /* 0x000000100017a202 */ /* 0x000fe40000000f00 */
[----:B01----:R-:W-:-:S07]  /*5f50*/  FSEL R22, -R24, R24, !P0 ;  /* 0x0000001818167208 */ /* 0x003fce0004000100 */
.L_x_49:
[----:B------:R-:W-:Y:S05]  /*5f60*/  BSYNC B0 ;  /* 0x0000000000007941 */ /* 0x000fea0003800000 */
.L_x_48:
        /* <DEDUP_REMOVED lines=8> */
[----:B------:R-:W-:Y:S01]  /*5ff0*/  IMAD.MOV.U32 R20, RZ, RZ, -0x41d55558 ;  /* 0xbe2aaaa8ff147424 */ /* 0x000fe200078e00ff */
[----:B------:R-:W-:-:S05]  /*6000*/  FSEL R22, R22, 1, !P0 ;  /* 0x3f80000016167808 */ /* 0x000fca0004000000 */
[C---:B------:R-:W-:Y:S02]  /*6010*/  FFMA.FTZ R23, R24.reuse, R22, RZ ;  /* 0x0000001618177223 */ /* 0x040fe400000100ff */
[----:B------:R-:W-:Y:S01]  /*6020*/  @P0 IMAD.MOV.U32 R25, RZ, RZ, 0x37cbac00 ;  /* 0x37cbac00ff190424 */ /* 0x000fe200078e00ff */
[----:B------:R-:W-:Y:S01]  /*6030*/  @P0 MOV R20, 0xbeffffff ;  /* 0xbeffffff00140802 */ /* 0x000fe20000000f00 */
[----:B------:R-:W-:Y:S02]  /*6040*/  @P0 IMAD.MOV.U32 R21, RZ, RZ, 0x3d2aaabb ;  /* 0x3d2aaabbff150424 */ /* 0x000fe400078e00ff */
[----:B------:R-:W-:-:S04]  /*6050*/  @P0 FFMA.FTZ R16, R24, R25, -0.0013887860113754868507 ;  /* 0xbab607ed18100423 */ /* 0x000fc80000010019 */
        /* <DEDUP_REMOVED lines=10> */
[----:B------:R-:W-:Y:S01]  /*6100*/  MOV R21, R1 ;  /* 0x0000000100157202 */ /* 0x000fe20000000f00 */
[----:B------:R-:W-:Y:S01]  /*6110*/  IMAD.MOV.U32 R30, RZ, RZ, RZ ;  /* 0x000000ffff1e7224 */ /* 0x000fe200078e00ff */
[----:B------:R-:W-:Y:S01]  /*6120*/  LOP3.LUT R14, R20, 0xe0, RZ, 0xc0, !PT ;  /* 0x000000e0140e7812 */ /* 0x000fe200078ec0ff */
[----:B------:R-:W-:Y:S01]  /*6130*/  IMAD.MOV.U32 R22, RZ, RZ, RZ ;  /* 0x000000ffff167224 */ /* 0x000fe200078e00ff */
[----:B------:R-:W-:Y:S01]  /*6140*/  LOP3.LUT R25, R25, 0x80000000, RZ, 0xfc, !PT ;  /* 0x8000000019197812 */ /* 0x000fe200078efcff */
[----:B------:R-:W-:Y:S01]  /*6150*/  IMAD.MOV.U32 R24, RZ, RZ, RZ ;  /* 0x000000ffff187224 */ /* 0x000fe200078e00ff */
[----:B------:R-:W-:Y:S01]  /*6160*/  ULDC.64 UR4, c[0x4][0x8] ;  /* 0x0100020000047ab9 */ /* 0x000fe20000000a00 */
[----:B------:R-:W-:-:S05]  /*6170*/  VIADD R14, R14, 0xffffff80 ;  /* 0xffffff800e0e7836 */ /* 0x000fca0000000000 */
[----:B------:R-:W-:-:S07]  /*6180*/  SHF.R.U32.HI R16, RZ, 0x5, R14 ;  /* 0x00000005ff107819 */ /* 0x000fce000001160e */
.L_x_53:
        /* <DEDUP_REMOVED lines=28> */
[----:B------:R-:W-:Y:S01]  /*6350*/  @P0 IMAD.IADD R16, R20, 0x1, R21 ;  /* 0x0000000114100824 */ /* 0x000fe200078e0215 */
[----:B------:R-:W-:-:S04]  /*6360*/  @P0 IADD3 R15, R14, R25, RZ ;  /* 0x000000190e0f0210 */ /* 0x000fc80007ffe0ff */
[C---:B------:R-:W-:Y:S01]  /*6370*/  SHF.L.W.U32.HI R20, R15.reuse, 0x2, R16 ;  /* 0x000000020f147819 */ /* 0x040fe20000010e10 */
[----:B------:R-:W-:-:S03]  /*6380*/  IMAD.SHL.U32 R15, R15, 0x4, RZ ;  /* 0x000000040f0f7824 */ /* 0x000fc600078e00ff */
[----:B------:R-:W-:-:S04]  /*6390*/  SHF.R.S32.HI R21, RZ, 0x1f, R20 ;  /* 0x0000001fff157819 */ /* 0x000fc80000011414 */
[C---:B------:R-:W-:Y:S02]  /*63a0*/  LOP3.LUT R14, R21.reuse, R15, RZ, 0x3c, !PT ;  /* 0x0000000f150e7212 */ /* 0x040fe400078e3cff */
[----:B------:R-:W-:-:S06]  /*63b0*/  LOP3.LUT R15, R21, R20, RZ, 0x3c, !PT ;  /* 0x00000014150f7212 */ /* 0x000fcc00078e3cff */
[----:B------:R-:W1:Y:S01]  /*63c0*/  I2F.F64.S64 R14, R14 ;  /* 0x0000000e000e7312 */ /* 0x000e620000301c00 */
[----:B------:R-:W-:Y:S02]  /*63d0*/  SHF.R.U32.HI R21, RZ, 0x1e, R16 ;  /* 0x0000001eff157819 */ /* 0x000fe40000011610 */
[----:B------:R-:W-:Y:S01]  /*63e0*/  LOP3.LUT R13, R20, R13, RZ, 0x3c, !PT ;  /* 0x0000000d140d7212 */ /* 0x000fe200078e3cff */
[----:B-1----:R-:W-:-:S06]  /*63f0*/  DMUL R14, R14, UR4 ;  /* 0x000000040e0e7c28 */ /* 0x002fcc0008000000 */
[----:B------:R1:W2:Y:S01]  /*6400*/  F2F.F32.F64 R22, R14 ;  /* 0x0000000e00167310 */ /* 0x0002a20000301000 */
[----:B------:R-:W-:Y:S02]  /*6410*/  ISETP.GE.AND P0, PT, R13, RZ, PT ;  /* 0x000000ff0d00720c */ /* 0x000fe40003f06270 */
[----:B-1----:R-:W-:-:S05]  /*6420*/  LEA.HI R15, R20, R21, RZ, 0x1 ;  /* 0x00000015140f7211 */ /* 0x002fca00078f08ff */
[----:B------:R-:W-:Y:S01]  /*6430*/  IMAD.MOV R13, RZ, RZ, -R15 ;  /* 0x000000ffff0d7224 */ /* 0x000fe200078e0a0f */
[----:B--2---:R-:W-:-:S03]  /*6440*/  FSEL R14, -R22, R22, !P0 ;  /* 0x00000016160e7208 */ /* 0x004fc60004000100 */
[----:B0-----:R-:W-:-:S07]  /*6450*/  @!P2 IMAD.MOV.U32 R15, RZ, RZ, R13 ;  /* 0x000000ffff0fa224 */ /* 0x001fce00078e000d */
.L_x_52:
[----:B------:R-:W-:Y:S05]  /*6460*/  BSYNC B0 ;  /* 0x0000000000007941 */ /* 0x000fea0003800000 */
.L_x_51:
[--C-:B------:R-:W-:Y:S01]  /*6470*/  FFMA R10, R10, 0.25, -R9.reuse ;  /* 0x3e8000000a0a7823 */ /* 0x100fe20000000809 */
[----:B------:R-:W-:Y:S01]  /*6480*/  LOP3.LUT R16, R15, 0x1, RZ, 0xc0, !PT ;  /* 0x000000010f107812 */ /* 0x000fe200078ec0ff */
[----:B------:R-:W-:Y:S02]  /*6490*/  IMAD.MOV.U32 R21, RZ, RZ, -0x46b2bead ;  /* 0xb94d4153ff157424 */ /* 0x000fe400078e00ff */
[----:B------:R-:W-:Y:S01]  /*64a0*/  FFMA R22, R11, 0.25, -R9 ;  /* 0x3e8000000b167823 */ /* 0x000fe20000000809 */
[----:B------:R-:W-:Y:S01]  /*64b0*/  IMAD.MOV.U32 R20, RZ, RZ, 0x3c0885e4 ;  /* 0x3c0885e4ff147424 */ /* 0x000fe200078e00ff */
[----:B------:R-:W-:Y:S01]  /*64c0*/  FSETP.GTU.AND P0, PT, R10, RZ, PT ;  /* 0x000000ff0a00720b */ /* 0x000fe20003f0c000 */
[----:B------:R-:W-:Y:S01]  /*64d0*/  IMAD.MOV.U32 R11, RZ, RZ, -0x41d55558 ;  /* 0xbe2aaaa8ff0b7424 */ /* 0x000fe200078e00ff */
[----:B------:R-:W-:Y:S01]  /*64e0*/  ISETP.NE.U32.AND P2, PT, R16, 0x1, PT ;  /* 0x000000011000780c */ /* 0x000fe20003f45070 */
[----:B------:R-:W-:Y:S01]  /*64f0*/  BSSY B0, `(.L_x_54) ;  /* 0x000005c000007945 */ /* 0x000fe20003800000 */
[----:B------:R-:W-:-:S02]  /*6500*/  FSEL R10, R10, RZ, P0 ;  /* 0x000000ff0a0a7208 */ /* 0x000fc40000000000 */
[----:B------:R-:W-:Y:S02]  /*6510*/  IADD3 R15, R15, 0x1, RZ ;  /* 0x000000010f0f7810 */ /* 0x000fe40007ffe0ff */
[C---:B------:R-:W-:Y:S01]  /*6520*/  FSETP.GEU.AND P3, PT, R10.reuse, 1, PT ;  /* 0x3f8000000a00780b */ /* 0x040fe20003f6e000 */
[C---:B------:R-:W-:Y:S01]  /*6530*/  FMUL R13, R10.reuse, 3.1415927410125732422 ;  /* 0x40490fdb0a0d7820 */ /* 0x040fe20000400000 */
[----:B------:R-:W-:Y:S01]  /*6540*/  FSETP.NAN.AND P0, PT, R10, R10, PT ;  /* 0x0000000a0a00720b */ /* 0x000fe20003f08000 */
[C---:B------:R-:W-:Y:S01]  /*6550*/  FMUL.FTZ R10, R14.reuse, R14 ;  /* 0x0000000e0e0a7220 */ /* 0x040fe20000410000 */
[----:B------:R-:W-:-:S03]  /*6560*/  FSEL R9, R14, 1, !P2 ;  /* 0x3f8000000e097808 */ /* 0x000fc60005000000 */
[----:B------:R-:W-:Y:S02]  /*6570*/  @P2 IMAD.MOV.U32 R25, RZ, RZ, 0x37cbac00 ;  /* 0x37cbac00ff192424 */ /* 0x000fe400078e00ff */
[----:B------:R-:W-:Y:S02]  /*6580*/  @P2 IMAD.MOV.U32 R20, RZ, RZ, 0x3d2aaabb ;  /* 0x3d2aaabbff142424 */ /* 0x000fe400078e00ff */
[C---:B------:R-:W-:Y:S01]  /*6590*/  @P2 FFMA.FTZ R21, R10.reuse, R25, -0.0013887860113754868507 ;  /* 0xbab607ed0a152423 */ /* 0x040fe20000010019 */
[----:B------:R-:W-:Y:S01]  /*65a0*/  @P2 IMAD.MOV.U32 R11, RZ, RZ, -0x41000001 ;  /* 0xbeffffffff0b2424 */ /* 0x000fe200078e00ff */
[----:B------:R-:W-:Y:S02]  /*65b0*/  @P3 FSEL R13, R13, 3.1415927410125732422, P0 ;  /* 0x40490fdb0d0d3808 */ /* 0x000fe40000000000 */
[----:B------:R-:W-:Y:S01]  /*65c0*/  FFMA.FTZ R20, R10, R21, R20 ;  /* 0x000000150a147223 */ /* 0x000fe20000010014 */
[----:B------:R-:W-:Y:S02]  /*65d0*/  FSETP.GTU.AND P3, PT, R22, RZ, PT ;  /* 0x000000ff1600720b */ /* 0x000fe40003f6c000 */
[C---:B------:R-:W-:Y:S01]  /*65e0*/  FMUL R16, R13.reuse, 0.63661974668502807617 ;  /* 0x3f22f9830d107820 */ /* 0x040fe20000400000 */
[----:B------:R-:W-:Y:S01]  /*65f0*/  FADD.FTZ R21, |R13|, -RZ ;  /* 0x800000ff0d157221 */ /* 0x000fe20000010200 */
[----:B------:R-:W-:Y:S01]  /*6600*/  LOP3.LUT P0, RZ, R15, 0x2, RZ, 0xc0, !PT ;  /* 0x000000020fff7812 */ /* 0x000fe2000780c0ff */
[----:B------:R-:W-:Y:S01]  /*6610*/  FFMA.FTZ R20, R10, R20, R11 ;  /* 0x000000140a147223 */ /* 0x000fe2000001000b */
[----:B------:R-:W-:Y:S01]  /*6620*/  FSEL R15, R22, RZ, P3 ;  /* 0x000000ff160f7208 */ /* 0x000fe20001800000 */
[----:B------:R-:W-:Y:S01]  /*6630*/  FFMA.FTZ R10, R10, R9, RZ ;  /* 0x000000090a0a7223 */ /* 0x000fe200000100ff */
[----:B------:R-:W0:Y:S01]  /*6640*/  F2I.FTZ.NTZ R16, R16 ;  /* 0x0000001000107305 */ /* 0x000e220000213100 */
[----:B------:R-:W-:-:S02]  /*6650*/  FSETP.GE.AND P3, PT, R21, 105615, PT ;  /* 0x47ce47801500780b */ /* 0x000fc40003f66000 */
[----:B------:R-:W-:Y:S01]  /*6660*/  FFMA.FTZ R9, R10, R20, R9 ;  /* 0x000000140a097223 */ /* 0x000fe20000010009 */
[C---:B------:R-:W-:Y:S01]  /*6670*/  FSETP.NAN.AND P2, PT, R15.reuse, R15, PT ;  /* 0x0000000f0f00720b */ /* 0x040fe20003f48000 */
[----:B------:R-:W-:-:S04]  /*6680*/  FMUL R14, R15, 3.1415927410125732422 ;  /* 0x40490fdb0f0e7820 */ /* 0x000fc80000400000 */
        /* <DEDUP_REMOVED lines=21> */
.L_x_56:
        /* <DEDUP_REMOVED lines=37> */
[----:B-1----:R-:W-:-:S06]  /*6a30*/  DMUL R10, R10, UR4 ;  /* 0x000000040a0a7c28 */ /* 0x002fcc0008000000 */
[----:B------:R-:W1:Y:S01]  /*6a40*/  F2F.F32.F64 R22, R10 ;  /* 0x0000000a00167310 */ /* 0x000e620000301000 */
[C---:B------:R-:W-:Y:S02]  /*6a50*/  LOP3.LUT R13, R20.reuse, R13, RZ, 0x3c, !PT ;  /* 0x0000000d140d7212 */ /* 0x040fe400078e3cff */
[----:B------:R-:W-:Y:S02]  /*6a60*/  LEA.HI R16, R20, R21, RZ, 0x1 ;  /* 0x0000001514107211 */ /* 0x000fe400078f08ff */
[----:B------:R-:W-:-:S03]  /*6a70*/  ISETP.GE.AND P3, PT, R13, RZ, PT ;  /* 0x000000ff0d00720c */ /* 0x000fc60003f66270 */
[----:B------:R-:W-:-:S04]  /*6a80*/  IMAD.MOV R13, RZ, RZ, -R16 ;  /* 0x000000ffff0d7224 */ /* 0x000fc800078e0a10 */
[----:B------:R-:W-:Y:S01]  /*6a90*/  @!P0 IMAD.MOV.U32 R16, RZ, RZ, R13 ;  /* 0x000000ffff108224 */ /* 0x000fe200078e000d */
[----:B01----:R-:W-:-:S07]  /*6aa0*/  FSEL R20, -R22, R22, !P3 ;  /* 0x0000001616147208 */ /* 0x003fce0005800100 */
.L_x_55:
[----:B------:R-:W-:Y:S05]  /*6ab0*/  BSYNC B0 ;  /* 0x0000000000007941 */ /* 0x000fea0003800000 */
.L_x_54:
[----:B------:R-:W-:Y:S01]  /*6ac0*/  FSETP.GEU.AND P3, PT, R15, 1, PT ;  /* 0x3f8000000f00780b */ /* 0x000fe20003f6e000 */
[----:B------:R-:W-:Y:S01]  /*6ad0*/  FMUL.FTZ R15, R20, R20 ;  /* 0x00000014140f7220 */ /* 0x000fe20000410000 */
[----:B------:R-:W-:Y:S01]  /*6ae0*/  FSEL R13, R14, 3.1415927410125732422, P2 ;  /* 0x40490fdb0e0d7808 */ /* 0x000fe20001000000 */
[----:B------:R-:W-:Y:S01]  /*6af0*/  IMAD.MOV.U32 R21, RZ, RZ, 0x3c0885e4 ;  /* 0x3c0885e4ff157424 */ /* 0x000fe200078e00ff */
[C---:B------:R-:W-:Y:S01]  /*6b00*/  LOP3.LUT R10, R16.reuse, 0x1, RZ, 0xc0, !PT ;  /* 0x00000001100a7812 */ /* 0x040fe200078ec0ff */
[----:B------:R-:W-:Y:S01]  /*6b10*/  VIADD R16, R16, 0x1 ;  /* 0x0000000110107836 */ /* 0x000fe20000000000 */
[----:B------:R-:W-:Y:S01]  /*6b20*/  FSEL R13, R14, R13, !P3 ;  /* 0x0000000d0e0d7208 */ /* 0x000fe20005800000 */
[----:B------:R-:W-:Y:S01]  /*6b30*/  BSSY B0, `(.L_x_57) ;  /* 0x0000053000007945 */ /* 0x000fe20003800000 */
[----:B------:R-:W-:Y:S02]  /*6b40*/  ISETP.NE.U32.AND P0, PT, R10, 0x1, PT ;  /* 0x000000010a00780c */ /* 0x000fe40003f05070 */
[----:B------:R-:W-:Y:S01]  /*6b50*/  MOV R10, 0xb94d4153 ;  /* 0xb94d4153000a7802 */ /* 0x000fe20000000f00 */
[C---:B------:R-:W-:Y:S01]  /*6b60*/  FMUL R11, R13.reuse, 0.63661974668502807617 ;  /* 0x3f22f9830d0b7820 */ /* 0x040fe20000400000 */
[----:B------:R-:W-:Y:S01]  /*6b70*/  FADD.FTZ R22, |R13|, -RZ ;  /* 0x800000ff0d167221 */ /* 0x000fe20000010200 */
[----:B------:R-:W-:-:S04]  /*6b80*/  LOP3.LUT P2, RZ, R16, 0x2, RZ, 0xc0, !PT ;  /* 0x0000000210ff7812 */ /* 0x000fc8000784c0ff */
[----:B------:R-:W0:Y:S04]  /*6b90*/  F2I.FTZ.NTZ R11, R11 ;  /* 0x0000000b000b7305 */ /* 0x000e280000213100 */
[----:B------:R-:W-:Y:S02]  /*6ba0*/  @P0 IMAD.MOV.U32 R14, RZ, RZ, 0x37cbac00 ;  /* 0x37cbac00ff0e0424 */ /* 0x000fe400078e00ff */
[----:B------:R-:W-:Y:S02]  /*6bb0*/  @P0 IMAD.MOV.U32 R21, RZ, RZ, 0x3d2aaabb ;  /* 0x3d2aaabbff150424 */ /* 0x000fe400078e00ff */
[----:B------:R-:W-:Y:S01]  /*6bc0*/  @P0 FFMA.FTZ R10, R15, R14, -0.0013887860113754868507 ;  /* 0xbab607ed0f0a0423 */ /* 0x000fe2000001000e */
[----:B------:R-:W-:Y:S02]  /*6bd0*/  IMAD.MOV.U32 R14, RZ, RZ, -0x41d55558 ;  /* 0xbe2aaaa8ff0e7424 */ /* 0x000fe400078e00ff */
[----:B------:R-:W-:-:S02]  /*6be0*/  @P0 IMAD.MOV.U32 R14, RZ, RZ, -0x41000001 ;  /* 0xbeffffffff0e0424 */ /* 0x000fc400078e00ff */
[C---:B------:R-:W-:Y:S01]  /*6bf0*/  FFMA.FTZ R21, R15.reuse, R10, R21 ;  /* 0x0000000a0f157223 */ /* 0x040fe20000010015 */
[----:B------:R-:W-:Y:S02]  /*6c00*/  FSEL R10, R20, 1, !P0 ;  /* 0x3f800000140a7808 */ /* 0x000fe40004000000 */
[----:B------:R-:W-:Y:S01]  /*6c10*/  FSETP.GE.AND P0, PT, R22, 105615, PT ;  /* 0x47ce47801600780b */ /* 0x000fe20003f06000 */
[C---:B------:R-:W-:Y:S01]  /*6c20*/  FFMA.FTZ R21, R15.reuse, R21, R14 ;  /* 0x000000150f157223 */ /* 0x040fe2000001000e */
[----:B0-----:R-:W-:Y:S01]  /*6c30*/  I2FP.F32.S32 R16, R11 ;  /* 0x0000000b00107245 */ /* 0x001fe20000201400 */
[----:B------:R-:W-:-:S04]  /*6c40*/  FFMA.FTZ R15, R15, R10, RZ ;  /* 0x0000000a0f0f7223 */ /* 0x000fc800000100ff */
[----:B------:R-:W-:Y:S01]  /*6c50*/  FFMA.FTZ R25, R16, -1.5707962512969970703, R13 ;  /* 0xbfc90fda10197823 */ /* 0x000fe2000001000d */
[----:B------:R-:W-:-:S03]  /*6c60*/  FFMA.FTZ R10, R15, R21, R10 ;  /* 0x000000150f0a7223 */ /* 0x000fc6000001000a */
[----:B------:R-:W-:Y:S01]  /*6c70*/  FFMA.FTZ R25, R16, -7.5497894158615963534e-08, R25 ;  /* 0xb3a2216810197823 */ /* 0x000fe20000010019 */
[----:B------:R-:W-:-:S03]  /*6c80*/  @P2 FFMA.FTZ R10, R10, -1, RZ ;  /* 0xbf8000000a0a2823 */ /* 0x000fc600000100ff */
        /* <DEDUP_REMOVED lines=16> */
.L_x_59:
        /* <DEDUP_REMOVED lines=36> */
[----:B------:R-:W-:Y:S01]  /*6fd0*/  ISETP.GE.AND P0, PT, R13, RZ, PT ;  /* 0x000000ff0d00720c */ /* 0x000fe20003f06270 */
[----:B-1----:R-:W-:Y:S01]  /*6fe0*/  DMUL R14, R14, UR4 ;  /* 0x000000040e0e7c28 */ /* 0x002fe20008000000 */
[----:B------:R-:W-:-:S05]  /*6ff0*/  LOP3.LUT R13, R16, R13, RZ, 0x3c, !PT ;  /* 0x0000000d100d7212 */ /* 0x000fca00078e3cff */
[----:B0-----:R-:W0:Y:S01]  /*7000*/  F2F.F32.F64 R20, R14 ;  /* 0x0000000e00147310 */ /* 0x001e220000301000 */
[----:B------:R-:W-:Y:S02]  /*7010*/  LEA.HI R11, R16, R11, RZ, 0x1 ;  /* 0x0000000b100b7211 */ /* 0x000fe400078f08ff */
[----:B------:R-:W-:-:S03]  /*7020*/  ISETP.GE.AND P2, PT, R13, RZ, PT ;  /* 0x000000ff0d00720c */ /* 0x000fc60003f46270 */
[----:B------:R-:W-:-:S05]  /*7030*/  IMAD.MOV R13, RZ, RZ, -R11 ;  /* 0x000000ffff0d7224 */ /* 0x000fca00078e0a0b */
[----:B------:R-:W-:Y:S02]  /*7040*/  @!P0 MOV R11, R13 ;  /* 0x0000000d000b8202 */ /* 0x000fe40000000f00 */
[----:B0-----:R-:W-:-:S07]  /*7050*/  FSEL R20, -R20, R20, !P2 ;  /* 0x0000001414147208 */ /* 0x001fce0005000100 */
.L_x_58:
[----:B------:R-:W-:Y:S05]  /*7060*/  BSYNC B0 ;  /* 0x0000000000007941 */ /* 0x000fea0003800000 */
.L_x_57:
[----:B------:R-:W-:Y:S01]  /*7070*/  FMUL R13, R12, R18 ;  /* 0x000000120c0d7220 */ /* 0x000fe20000400000 */
[C---:B------:R-:W-:Y:S01]  /*7080*/  LOP3.LUT R14, R11.reuse, 0x1, RZ, 0xc0, !PT ;  /* 0x000000010b0e7812 */ /* 0x040fe200078ec0ff */
[----:B------:R-:W-:Y:S01]  /*7090*/  VIADD R11, R11, 0x1 ;  /* 0x000000010b0b7836 */ /* 0x000fe20000000000 */
[----:B------:R-:W-:Y:S01]  /*70a0*/  BSSY B0, `(.L_x_60) ;  /* 0x0000058000007945 */ /* 0x000fe20003800000 */
[C---:B------:R-:W-:Y:S01]  /*70b0*/  FMUL R16, R13.reuse, 0.63661974668502807617 ;  /* 0x3f22f9830d107820 */ /* 0x040fe20000400000 */
[----:B------:R-:W-:Y:S01]  /*70c0*/  ISETP.NE.U32.AND P0, PT, R14, 0x1, PT ;  /* 0x000000010e00780c */ /* 0x000fe20003f05070 */
[----:B------:R-:W-:Y:S01]  /*70d0*/  FMUL.FTZ R14, R20, R20 ;  /* 0x00000014140e7220 */ /* 0x000fe20000410000 */
[----:B------:R-:W-:Y:S01]  /*70e0*/  FADD.FTZ R22, |R13|, -RZ ;  /* 0x800000ff0d167221 */ /* 0x000fe20000010200 */
[----:B------:R-:W-:Y:S01]  /*70f0*/  IMAD.MOV.U32 R15, RZ, RZ, -0x46b2bead ;  /* 0xb94d4153ff0f7424 */ /* 0x000fe200078e00ff */
[----:B------:R-:W-:Y:S01]  /*7100*/  LOP3.LUT P4, RZ, R11, 0x2, RZ, 0xc0, !PT ;  /* 0x000000020bff7812 */ /* 0x000fe2000788c0ff */
[----:B------:R-:W0:Y:S01]  /*7110*/  F2I.FTZ.NTZ R16, R16 ;  /* 0x0000001000107305 */ /* 0x000e220000213100 */
[----:B------:R-:W-:Y:S01]  /*7120*/  IMAD.MOV.U32 R21, RZ, RZ, 0x3c0885e4 ;  /* 0x3c0885e4ff157424 */ /* 0x000fe200078e00ff */
[----:B------:R-:W-:-:S02]  /*7130*/  FSETP.GE.AND P3, PT, R22, 105615, PT ;  /* 0x47ce47801600780b */ /* 0x000fc40003f66000 */
[----:B------:R-:W-:Y:S02]  /*7140*/  FSEL R11, R20, 1, !P0 ;  /* 0x3f800000140b7808 */ /* 0x000fe40004000000 */
[----:B------:R-:W-:Y:S02]  /*7150*/  FSETP.NEU.AND P2, PT, R22, +INF , PT ;  /* 0x7f8000001600780b */ /* 0x000fe40003f4d000 */
[----:B------:R-:W-:Y:S02]  /*7160*/  @P0 IMAD.MOV.U32 R25, RZ, RZ, 0x37cbac00 ;  /* 0x37cbac00ff190424 */ /* 0x000fe400078e00ff */
[----:B------:R-:W-:Y:S02]  /*7170*/  @P0 IMAD.MOV.U32 R21, RZ, RZ, 0x3d2aaabb ;  /* 0x3d2aaabbff150424 */ /* 0x000fe400078e00ff */
[----:B------:R-:W-:Y:S01]  /*7180*/  @P0 FFMA.FTZ R15, R14, R25, -0.0013887860113754868507 ;  /* 0xbab607ed0e0f0423 */ /* 0x000fe20000010019 */
[----:B------:R-:W-:Y:S01]  /*7190*/  IMAD.MOV.U32 R25, RZ, RZ, -0x41d55558 ;  /* 0xbe2aaaa8ff197424 */ /* 0x000fe200078e00ff */
[----:B------:R-:W-:-:S02]  /*71a0*/  @P0 MOV R25, 0xbeffffff ;  /* 0xbeffffff00190802 */ /* 0x000fc40000000f00 */
[----:B0-----:R-:W-:Y:S01]  /*71b0*/  I2FP.F32.S32 R24, R16 ;  /* 0x0000001000187245 */ /* 0x001fe20000201400 */
[----:B------:R-:W-:-:S04]  /*71c0*/  FFMA.FTZ R15, R14, R15, R21 ;  /* 0x0000000f0e0f7223 */ /* 0x000fc80000010015 */
[----:B------:R-:W-:Y:S01]  /*71d0*/  FFMA.FTZ R21, R24, -1.5707962512969970703, R13 ;  /* 0xbfc90fda18157823 */ /* 0x000fe2000001000d */
[C---:B------:R-:W-:Y:S01]  /*71e0*/  FFMA.FTZ R20, R14.reuse, R15, R25 ;  /* 0x0000000f0e147223 */ /* 0x040fe20000010019 */
[----:B------:R-:W-:Y:S01]  /*71f0*/  FFMA.FTZ R14, R14, R11, RZ ;  /* 0x0000000b0e0e7223 */ /* 0x000fe200000100ff */
[----:B------:R-:W-:Y:S02]  /*7200*/  IMAD.MOV.U32 R25, RZ, RZ, R16 ;  /* 0x000000ffff197224 */ /* 0x000fe400078e0010 */
[----:B------:R-:W-:Y:S01]  /*7210*/  FFMA.FTZ R21, R24, -7.5497894158615963534e-08, R21 ;  /* 0xb3a2216818157823 */ /* 0x000fe20000010015 */
[----:B------:R-:W-:-:S03]  /*7220*/  FFMA.FTZ R11, R14, R20, R11 ;  /* 0x000000140e0b7223 */ /* 0x000fc6000001000b */
[----:B------:R-:W-:Y:S01]  /*7230*/  FFMA.FTZ R24, R24, -5.3903029534742383927e-15, R21 ;  /* 0xa7c234c518187823 */ /* 0x000fe20000010015 */
[----:B------:R-:W-:-:S03]  /*7240*/  @P4 FFMA.FTZ R11, R11, -1, RZ ;  /* 0xbf8000000b0b4823 */ /* 0x000fc600000100ff */
[----:B------:R-:W-:Y:S01]  /*7250*/  IMAD.MOV.U32 R20, RZ, RZ, R24 ;  /* 0x000000ffff147224 */ /* 0x000fe200078e0018 */
        /* <DEDUP_REMOVED lines=15> */
.L_x_62:
        /* <DEDUP_REMOVED lines=37> */
[----:B-1----:R-:W-:-:S03]  /*75a0*/  DMUL R14, R14, UR4 ;  /* 0x000000040e0e7c28 */ /* 0x002fc60008000000 */
[----:B------:R-:W-:-:S03]  /*75b0*/  LEA.HI R16, R20, R21, RZ, 0x1 ;  /* 0x0000001514107211 */ /* 0x000fc600078f08ff */
[----:B------:R-:W1:Y:S01]  /*75c0*/  F2F.F32.F64 R30, R14 ;  /* 0x0000000e001e7310 */ /* 0x000e620000301000 */
[----:B------:R-:W-:Y:S01]  /*75d0*/  LOP3.LUT R22, R20, R13, RZ, 0x3c, !PT ;  /* 0x0000000d14167212 */ /* 0x000fe200078e3cff */
[----:B------:R-:W-:-:S03]  /*75e0*/  IMAD.MOV R20, RZ, RZ, -R16 ;  /* 0x000000ffff147224 */ /* 0x000fc600078e0a10 */
[----:B------:R-:W-:Y:S01]  /*75f0*/  ISETP.GE.AND P4, PT, R22, RZ, PT ;  /* 0x000000ff1600720c */ /* 0x000fe20003f86270 */
[----:B------:R-:W-:-:S03]  /*7600*/  @!P0 IMAD.MOV.U32 R16, RZ, RZ, R20 ;  /* 0x000000ffff108224 */ /* 0x000fc600078e0014 */
[----:B01----:R-:W-:-:S09]  /*7610*/  FSEL R20, -R30, R30, !P4 ;  /* 0x0000001e1e147208 */ /* 0x003fd20006000100 */
.L_x_61:
[----:B------:R-:W-:Y:S05]  /*7620*/  BSYNC B0 ;  /* 0x0000000000007941 */ /* 0x000fea0003800000 */
.L_x_60:
[----:B------:R-:W-:Y:S01]  /*7630*/  LOP3.LUT R15, R16, 0x1, RZ, 0xc0, !PT ;  /* 0x00000001100f7812 */ /* 0x000fe200078ec0ff */
[----:B------:R-:W-:Y:S01]  /*7640*/  FMUL R14, R12, R19 ;  /* 0x000000130c0e7220 */ /* 0x000fe20000400000 */
[----:B------:R-:W-:Y:S01]  /*7650*/  FMUL.FTZ R21, R20, R20 ;  /* 0x0000001414157220 */ /* 0x000fe20000410000 */
[----:B------:R-:W-:Y:S01]  /*7660*/  IMAD.MOV.U32 R12, RZ, RZ, -0x46b2bead ;  /* 0xb94d4153ff0c7424 */ /* 0x000fe200078e00ff */
[----:B------:R-:W-:Y:S01]  /*7670*/  ISETP.NE.U32.AND P0, PT, R15, 0x1, PT ;  /* 0x000000010f00780c */ /* 0x000fe20003f05070 */
[----:B------:R-:W-:Y:S01]  /*7680*/  FMUL R30, R14, 0.63661974668502807617 ;  /* 0x3f22f9830e1e7820 */ /* 0x000fe20000400000 */
[----:B------:R-:W-:Y:S01]  /*7690*/  MOV R32, 0x3c0885e4 ;  /* 0x3c0885e400207802 */ /* 0x000fe20000000f00 */
[----:B------:R-:W-:Y:S01]  /*76a0*/  BSSY B0, `(.L_x_63) ;  /* 0x0000054000007945 */ /* 0x000fe20003800000 */
[----:B------:R-:W-:-:S03]  /*76b0*/  LOP3.LUT P6, RZ, R16, 0x2, RZ, 0xc0, !PT ;  /* 0x0000000210ff7812 */ /* 0x000fc600078cc0ff */
[----:B------:R-:W0:Y:S06]  /*76c0*/  F2I.FTZ.NTZ R30, R30 ;  /* 0x0000001e001e7305 */ /* 0x000e2c0000213100 */
[----:B------:R-:W-:Y:S02]  /*76d0*/  @!P0 IMAD.MOV.U32 R22, RZ, RZ, 0x37cbac00 ;  /* 0x37cbac00ff168424 */ /* 0x000fe400078e00ff */
[----:B------:R-:W-:Y:S02]  /*76e0*/  @!P0 IMAD.MOV.U32 R32, RZ, RZ, 0x3d2aaabb ;  /* 0x3d2aaabbff208424 */ /* 0x000fe400078e00ff */
[----:B------:R-:W-:Y:S01]  /*76f0*/  @!P0 FFMA.FTZ R12, R21, R22, -0.0013887860113754868507 ;  /* 0xbab607ed150c8423 */ /* 0x000fe20000010016 */
[----:B------:R-:W-:-:S02]  /*7700*/  IMAD.MOV.U32 R22, RZ, RZ, -0x41d55558 ;  /* 0xbe2aaaa8ff167424 */ /* 0x000fc400078e00ff */
[----:B------:R-:W-:Y:S02]  /*7710*/  @!P0 IMAD.MOV.U32 R22, RZ, RZ, -0x41000001 ;  /* 0xbeffffffff168424 */ /* 0x000fe400078e00ff */
[C---:B------:R-:W-:Y:S01]  /*7720*/  FFMA.FTZ R32, R21.reuse, R12, R32 ;  /* 0x0000000c15207223 */ /* 0x040fe20000010020 */
[----:B------:R-:W-:Y:S01]  /*7730*/  FSEL R12, R20, 1, P0 ;  /* 0x3f800000140c7808 */ /* 0x000fe20000000000 */
[----:B------:R-:W-:Y:S01]  /*7740*/  FADD.FTZ R20, |R14|, -RZ ;  /* 0x800000ff0e147221 */ /* 0x000fe20000010200 */
[----:B0-----:R-:W-:Y:S01]  /*7750*/  I2FP.F32.S32 R15, R30 ;  /* 0x0000001e000f7245 */ /* 0x001fe20000201400 */
[C---:B------:R-:W-:Y:S02]  /*7760*/  FFMA.FTZ R31, R21.reuse, R32, R22 ;  /* 0x00000020151f7223 */ /* 0x040fe40000010016 */
[----:B------:R-:W-:Y:S01]  /*7770*/  FFMA.FTZ R21, R21, R12, RZ ;  /* 0x0000000c15157223 */ /* 0x000fe200000100ff */
[C---:B------:R-:W-:Y:S01]  /*7780*/  FSETP.GE.AND P4, PT, R20.reuse, 105615, PT ;  /* 0x47ce47801400780b */ /* 0x040fe20003f86000 */
[----:B------:R-:W-:Y:S01]  /*7790*/  FFMA.FTZ R16, R15, -1.5707962512969970703, R14 ;  /* 0xbfc90fda0f107823 */ /* 0x000fe2000001000e */
[----:B------:R-:W-:Y:S01]  /*77a0*/  FSETP.NEU.AND P5, PT, R20, +INF , PT ;  /* 0x7f8000001400780b */ /* 0x000fe20003fad000 */
[----:B------:R-:W-:-:S02]  /*77b0*/  FFMA.FTZ R12, R21, R31, R12 ;  /* 0x0000001f150c7223 */ /* 0x000fc4000001000c */
[C---:B------:R-:W-:Y:S02]  /*77c0*/  FFMA.FTZ R16, R15.reuse, -7.5497894158615963534e-08, R16 ;  /* 0xb3a221680f107823 */ /* 0x040fe40000010010 */
[----:B------:R-:W-:Y:S02]  /*77d0*/  @P6 FFMA.FTZ R12, R12, -1, RZ ;  /* 0xbf8000000c0c6823 */ /* 0x000fe400000100ff */
[----:B------:R-:W-:Y:S01]  /*77e0*/  FFMA.FTZ R15, R15, -5.3903029534742383927e-15, R16 ;  /* 0xa7c234c50f0f7823 */ /* 0x000fe20000010010 */
[----:B------:R-:W-:-:S03]  /*77f0*/  IMAD.MOV.U32 R16, RZ, RZ, R30 ;  /* 0x000000ffff107224 */ /* 0x000fc600078e001e */
[----:B------:R-:W-:Y:S01]  /*7800*/  IMAD.MOV.U32 R22, RZ, RZ, R15 ;  /* 0x000000ffff167224 */ /* 0x000fe200078e000f */
[----:B------:R-:W-:Y:S06]  /*7810*/  @!P4 BRA `(.L_x_64) ;  /* 0x0000000000f0c947 */ /* 0x000fec0003800000 */
        /* <DEDUP_REMOVED lines=14> */
.L_x_65:
[----:B------:R-:W-:-:S04]  /*7900*/  IADD3 R20, P0, R31, UR4, RZ ;  /* 0x000000041f147c10 */ /* 0x000fc8000ff1e0ff */
[----:B------:R-:W-:-:S05]  /*7910*/  IADD3.X R21, R32, UR5, RZ, P0, !PT ;  /* 0x0000000520157c10 */ /* 0x000fca00087fe4ff */
[----:B------:R0:W2:Y:S01]  /*7920*/  LDG.E.CONSTANT R37, desc[UR6][R20.64] ;  /* 0x0000000614257981 */ /* 0x0000a2000c1e9900 */
[----:B------:R-:W-:-:S04]  /*7930*/  IADD3 R31, P6, R31, 0x4, RZ ;  /* 0x000000041f1f7810 */ /* 0x000fc80007fde0ff */
[----:B------:R-:W-:Y:S01]  /*7940*/  ISETP.NE.U32.AND P0, PT, R31, 0x18, PT ;  /* 0x000000181f00780c */ /* 0x000fe20003f05070 */
[----:B------:R-:W-:Y:S01]  /*7950*/  IMAD.X R32, RZ, RZ, R32, P6 ;  /* 0x000000ffff207224 */ /* 0x000fe200030e0620 */
[----:B0-----:R-:W-:Y:S01]  /*7960*/  MOV R20, R36 ;  /* 0x0000002400147202 */ /* 0x001fe20000000f00 */
[----:B------:R-:W-:-:S03]  /*7970*/  IMAD.MOV.U32 R21, RZ, RZ, RZ ;  /* 0x000000ffff157224 */ /* 0x000fc600078e00ff */
[----:B------:R-:W-:Y:S01]  /*7980*/  ISETP.NE.AND.EX P0, PT, R32, RZ, PT, P0 ;  /* 0x000000ff2000720c */ /* 0x000fe20003f05300 */
[----:B--2---:R-:W-:-:S04]  /*7990*/  IMAD.WIDE.U32 R20, R33, R37, R20 ;  /* 0x0000002521147225 */ /* 0x004fc800078e0014 */
[----:B------:R-:W-:Y:S01]  /*79a0*/  IMAD.MOV.U32 R36, RZ, RZ, R21 ;  /* 0x000000ffff247224 */ /* 0x000fe200078e0015 */
[----:B------:R0:W-:Y:S02]  /*79b0*/  STL [R22], R20 ;  /* 0x0000001416007387 */ /* 0x0001e40000100800 */
[----:B0-----:R-:W-:-:S05]  /*79c0*/  VIADD R22, R22, 0x4 ;  /* 0x0000000416167836 */ /* 0x001fca0000000000 */
[----:B------:R-:W-:Y:S05]  /*79d0*/  @P0 BRA `(.L_x_65) ;  /* 0xfffffffc00c80947 */ /* 0x000fea000383ffff */
[----:B------:R-:W-:Y:S01]  /*79e0*/  SHF.R.U32.HI R31, RZ, 0x17, R14 ;  /* 0x00000017ff1f7819 */ /* 0x000fe2000001160e */
[----:B------:R-:W-:Y:S01]  /*79f0*/  IMAD R37, R30, -0x4, R1 ;  /* 0xfffffffc1e257824 */ /* 0x000fe200078e0201 */
[----:B------:R0:W-:Y:S02]  /*7a00*/  STL [R1+0x18], R36 ;  /* 0x0000182401007387 */ /* 0x0001e40000100800 */
[----:B------:R-:W-:Y:S02]  /*7a10*/  LOP3.LUT P0, R31, R31, 0x1f, RZ, 0xc0, !PT ;  /* 0x0000001f1f1f7812 */ /* 0x000fe4000780c0ff */
[----:B------:R-:W2:Y:S04]  /*7a20*/  LDL R22, [R37+0x18] ;  /* 0x0000180025167983 */ /* 0x000ea80000100800 */
[----:B------:R-:W3:Y:S07]  /*7a30*/  LDL R21, [R37+0x14] ;  /* 0x0000140025157983 */ /* 0x000eee0000100800 */
        /* <DEDUP_REMOVED lines=26> */
.L_x_64:
[----:B------:R-:W-:Y:S05]  /*7be0*/  BSYNC B0 ;  /* 0x0000000000007941 */ /* 0x000fea0003800000 */
.L_x_63:
[----:B------:R-:W-:Y:S01]  /*7bf0*/  LOP3.LUT R20, R30, 0x1, RZ, 0xc0, !PT ;  /* 0x000000011e147812 */ /* 0x000fe200078ec0ff */
[----:B------:R-:W-:Y:S01]  /*7c00*/  FMUL.FTZ R21, R22, R22 ;  /* 0x0000001616157220 */ /* 0x000fe20000410000 */
        /* <DEDUP_REMOVED lines=8> */
[----:B------:R-:W-:Y:S01]  /*7c90*/  @!P0 IMAD.MOV.U32 R36, RZ, RZ, 0x37cbac00 ;  /* 0x37cbac00ff248424 */ /* 0x000fe200078e00ff */
[----:B------:R-:W-:Y:S01]  /*7ca0*/  @!P0 MOV R32, 0x3d2aaabb ;  /* 0x3d2aaabb00208802 */ /* 0x000fe20000000f00 */
        /* <DEDUP_REMOVED lines=21> */
.L_x_68:
        /* <DEDUP_REMOVED lines=24> */
[-C--:B---3--:R-:W-:Y:S02]  /*7f80*/  @P0 SHF.L.U32 R20, R24, R31.reuse, RZ ;  /* 0x0000001f18140219 */ /* 0x088fe400000006ff */
        /* <DEDUP_REMOVED lines=14> */
[----:B------:R-:W1:Y:S01]  /*8070*/  F2F.F32.F64 R31, R20 ;  /* 0x00000014001f7310 */ /* 0x000e620000301000 */
[----:B------:R-:W-:Y:S02]  /*8080*/  LEA.HI R25, R30, R25, RZ, 0x1 ;  /* 0x000000191e197211 */ /* 0x000fe400078f08ff */
[----:B------:R-:W-:-:S03]  /*8090*/  ISETP.GE.AND P0, PT, R13, RZ, PT ;  /* 0x000000ff0d00720c */ /* 0x000fc60003f06270 */
[----:B------:R-:W-:-:S04]  /*80a0*/  IMAD.MOV R13, RZ, RZ, -R25 ;  /* 0x000000ffff0d7224 */ /* 0x000fc800078e0a19 */
[----:B------:R-:W-:Y:S01]  /*80b0*/  @!P2 IMAD.MOV.U32 R25, RZ, RZ, R13 ;  /* 0x000000ffff19a224 */ /* 0x000fe200078e000d */
[----:B01----:R-:W-:-:S07]  /*80c0*/  FSEL R24, -R31, R31, !P0 ;  /* 0x0000001f1f187208 */ /* 0x003fce0004000100 */
.L_x_67:
[----:B------:R-:W-:Y:S05]  /*80d0*/  BSYNC B0 ;  /* 0x0000000000007941 */ /* 0x000fea0003800000 */
.L_x_66:
        /* <DEDUP_REMOVED lines=9> */
[----:B------:R-:W-:Y:S01]  /*8170*/  @P0 MOV R13, 0x37cbac00 ;  /* 0x37cbac00000d0802 */ /* 0x000fe20000000f00 */
[----:B------:R-:W-:Y:S02]  /*8180*/  @P0 IMAD.MOV.U32 R33, RZ, RZ, 0x3d2aaabb ;  /* 0x3d2aaabbff210424 */ /* 0x000fe400078e00ff */
[----:B------:R-:W-:Y:S02]  /*8190*/  @P0 IMAD.MOV.U32 R21, RZ, RZ, -0x41000001 ;  /* 0xbeffffffff150424 */ /* 0x000fe400078e00ff */
        /* <DEDUP_REMOVED lines=22> */
.L_x_71:
        /* <DEDUP_REMOVED lines=45> */
.L_x_70:
[----:B------:R-:W-:Y:S05]  /*85d0*/  BSYNC B0 ;  /* 0x0000000000007941 */ /* 0x000fea0003800000 */
.L_x_69:
[----:B------:R-:W0:Y:S01]  /*85e0*/  S2R R14, SR_TID.X ;  /* 0x00000000000e7919 */ /* 0x000e220000002100 */
[----:B------:R-:W1:Y:S01]  /*85f0*/  S2UR UR5, SR_CgaCtaId ;  /* 0x00000000000579c3 */ /* 0x000e620000008800 */
[----:B------:R-:W-:Y:S01]  /*8600*/  FADD R31, -R0, 1 ;  /* 0x3f800000001f7421 */ /* 0x000fe20000000100 */
[----:B------:R-:W-:Y:S01]  /*8610*/  UMOV UR4, 0x400 ;  /* 0x0000040000047882 */ /* 0x000fe20000000000 */
[----:B------:R-:W2:Y:S02]  /*8620*/  S2R R33, SR_CTAID.X ;  /* 0x0000000000217919 */ /* 0x000ea40000002500 */
[----:B------:R-:W-:-:S03]  /*8630*/  FMUL R31, R31, 0.5 ;  /* 0x3f0000001f1f7820 */ /* 0x000fc60000400000 */
[----:B------:R-:W3:Y:S01]  /*8640*/  LDC.64 R24, c[0x0][0x230] ;  /* 0x00008c00ff187b82 */ /* 0x000ee20000000a00 */
[----:B-1----:R-:W-:Y:S01]  /*8650*/  UPRMT UR4, UR5, 0x654, UR4 ;  /* 0x0000065405047896 */ /* 0x002fe20008000004 */
[C---:B0-----:R-:W-:Y:S01]  /*8660*/  IMAD.SHL.U32 R32, R14.reuse, 0x2, RZ ;  /* 0x000000020e207824 */ /* 0x041fe200078e00ff */
[----:B------:R-:W-:-:S04]  /*8670*/  LOP3.LUT R14, R14, 0x7f, RZ, 0xc0, !PT ;  /* 0x0000007f0e0e7812 */ /* 0x000fc800078ec0ff */
[----:B------:R-:W-:-:S04]  /*8680*/  LOP3.LUT R32, R32, 0xfe, RZ, 0xc0, !PT ;  /* 0x000000fe20207812 */ /* 0x000fc800078ec0ff */
[----:B--2---:R-:W-:-:S04]  /*8690*/  PRMT R30, R32, 0x6540, R33 ;  /* 0x00006540201e7816 */ /* 0x004fc80000000021 */
[----:B------:R-:W-:-:S04]  /*86a0*/  SHF.R.S32.HI R21, RZ, 0x1f, R30 ;  /* 0x0000001fff157819 */ /* 0x000fc8000001141e */
[----:B------:R-:W-:-:S04]  /*86b0*/  LEA.HI R21, R21, R30, RZ, 0x2 ;  /* 0x0000001e15157211 */ /* 0x000fc800078f10ff */
[----:B------:R-:W-:Y:S02]  /*86c0*/  LOP3.LUT R20, R21, 0xfffffffc, RZ, 0xc0, !PT ;  /* 0xfffffffc15147812 */ /* 0x000fe400078ec0ff */
[----:B------:R-:W-:-:S03]  /*86d0*/  SHF.R.S32.HI R21, RZ, 0x2, R21 ;  /* 0x00000002ff157819 */ /* 0x000fc60000011415 */
[----:B------:R-:W-:Y:S02]  /*86e0*/  IMAD.IADD R20, R30, 0x1, -R20 ;  /* 0x000000011e147824 */ /* 0x000fe400078e0a14 */
[----:B------:R-:W-:Y:S01]  /*86f0*/  FADD R30, -R17, 1 ;  /* 0x3f800000111e7421 */ /* 0x000fe20000000100 */
[----:B------:R-:W-:Y:S01]  /*8700*/  IMAD.SHL.U32 R17, R33, 0x100, RZ ;  /* 0x0000010021117824 */ /* 0x000fe200078e00ff */
[----:B------:R-:W-:Y:S01]  /*8710*/  PRMT R33, R14, 0x6540, R33 ;  /* 0x000065400e217816 */ /* 0x000fe20000000021 */
[----:B------:R-:W-:Y:S02]  /*8720*/  IMAD R0, R21, 0x24, R20 ;  /* 0x0000002415007824 */ /* 0x000fe400078e0214 */
[----:B------:R-:W-:Y:S01]  /*8730*/  FMUL R30, R30, 0.5 ;  /* 0x3f0000001e1e7820 */ /* 0x000fe20000400000 */
[----:B------:R-:W-:Y:S01]  /*8740*/  FMUL R21, R31, R3 ;  /* 0x000000031f157220 */ /* 0x000fe20000400000 */
[----:B------:R-:W-:Y:S01]  /*8750*/  SHF.R.S32.HI R17, RZ, 0x1f, R17 ;  /* 0x0000001fff117819 */ /* 0x000fe20000011411 */
[----:B---3--:R-:W-:-:S04]  /*8760*/  IMAD.WIDE R24, R0, 0x4, R24 ;  /* 0x0000000400187825 */ /* 0x008fc800078e0218 */
[----:B------:R-:W-:Y:S01]  /*8770*/  FMUL R20, R30, R2 ;  /* 0x000000021e147220 */ /* 0x000fe20000400000 */
[----:B------:R-:W-:Y:S02]  /*8780*/  LEA R2, R32, UR4, 0x2 ;  /* 0x0000000420027c11 */ /* 0x000fe4000f8e10ff */
[----:B------:R-:W-:Y:S01]  /*8790*/  LEA R3, R14, UR4, 0x2 ;  /* 0x000000040e037c11 */ /* 0x000fe2000f8e10ff */
[----:B------:R0:W-:Y:S01]  /*87a0*/  @!P1 STG.E.64 desc[UR6][R24.64], R18 ;  /* 0x0000001218009986 */ /* 0x0001e2000c101b06 */
[----:B------:R-:W-:Y:S02]  /*87b0*/  LEA.HI R32, R17, R33, RZ, 0x2 ;  /* 0x0000002111207211 */ /* 0x000fe400078f10ff */
[C---:B------:R-:W-:Y:S01]  /*87c0*/  LOP3.LUT R14, R33.reuse, 0x80, RZ, 0xfc, !PT ;  /* 0x00000080210e7812 */ /* 0x040fe200078efcff */
[----:B------:R1:W-:Y:S01]  /*87d0*/  STS.64 [R2], R20 ;  /* 0x0000001402007388 */ /* 0x0003e20000000a00 */
[----:B------:R-:W-:Y:S02]  /*87e0*/  ISETP.GE.AND P3, PT, R33, 0x100, PT ;  /* 0x000001002100780c */ /* 0x000fe40003f66270 */
[----:B------:R-:W-:Y:S01]  /*87f0*/  ISETP.GE.AND P4, PT, R14, 0x100, PT ;  /* 0x000001000e00780c */ /* 0x000fe20003f86270 */
[----:B------:R-:W-:Y:S08]  /*8800*/  BAR.SYNC.DEFER_BLOCKING 0x0 ;  /* 0x0000000000007b1d */ /* 0x000ff00000010000 */
[----:B0-----:R-:W0:Y:S01]  /*8810*/  LDC.64 R18, c[0x0][0x238] ;  /* 0x00008e00ff127b82 */ /* 0x001e220000000a00 */
[----:B-1----:R-:W-:-:S02]  /*8820*/  LOP3.LUT R20, R32, 0xfffffffc, RZ, 0xc0, !PT ;  /* 0xfffffffc20147812 */ /* 0x002fc400078ec0ff */
[----:B------:R-:W-:-:S03]  /*8830*/  LEA.HI R21, R17, R14, RZ, 0x2 ;  /* 0x0000000e11157211 */ /* 0x000fc600078f10ff */
[----:B------:R-:W-:Y:S01]  /*8840*/  IMAD.IADD R20, R33, 0x1, -R20 ;  /* 0x0000000121147824 */ /* 0x000fe200078e0a14 */
[----:B------:R-:W-:Y:S02]  /*8850*/  LOP3.LUT R17, R21, 0xfffffffc, RZ, 0xc0, !PT ;  /* 0xfffffffc15117812 */ /* 0x000fe400078ec0ff */
[----:B------:R-:W-:Y:S02]  /*8860*/  SHF.R.S32.HI R33, RZ, 0x2, R32 ;  /* 0x00000002ff217819 */ /* 0x000fe40000011420 */
[----:B------:R-:W-:Y:S01]  /*8870*/  SHF.R.S32.HI R21, RZ, 0x2, R21 ;  /* 0x00000002ff157819 */ /* 0x000fe20000011415 */
[----:B------:R-:W-:Y:S02]  /*8880*/  IMAD.IADD R32, R14, 0x1, -R17 ;  /* 0x000000010e207824 */ /* 0x000fe400078e0a11 */
[----:B------:R-:W-:Y:S02]  /*8890*/  IMAD R14, R33, 0x24, R20 ;  /* 0x00000024210e7824 */ /* 0x000fe400078e0214 */
[----:B------:R-:W2:Y:S04]  /*88a0*/  LDL.LU R33, [R1+0x20] ;  /* 0x0000200001217983 */ /* 0x000ea80000300800 */
[----:B------:R-:W1:Y:S04]  /*88b0*/  LDS R24, [R3] ;  /* 0x0000000003187984 */ /* 0x000e680000000800 */
[----:B------:R-:W3:Y:S01]  /*88c0*/  LDS R25, [R3+0x200] ;  /* 0x0002000003197984 */ /* 0x000ee20000000800 */
[----:B------:R-:W-:-:S02]  /*88d0*/  IMAD R17, R21, 0x24, R32 ;  /* 0x0000002415117824 */ /* 0x000fc400078e0220 */
[----:B0-----:R-:W-:-:S04]  /*88e0*/  IMAD.WIDE R20, R14, 0x4, R18 ;  /* 0x000000040e147825 */ /* 0x001fc800078e0212 */
[----:B------:R-:W-:-:S04]  /*88f0*/  IMAD.WIDE R18, R17, 0x4, R18 ;  /* 0x0000000411127825 */ /* 0x000fc800078e0212 */
[----:B------:R-:W-:Y:S01]  /*8900*/  FMUL R5, R31, R5 ;  /* 0x000000051f057220 */ /* 0x000fe20000400000 */
[----:B------:R-:W-:Y:S01]  /*8910*/  FMUL R4, R30, R4 ;  /* 0x000000041e047220 */ /* 0x000fe20000400000 */
[----:B-1----:R-:W-:Y:S04]  /*8920*/  @!P3 STG.E desc[UR6][R20.64], R24 ;  /* 0x000000181400b986 */ /* 0x002fe8000c101906 */
[----:B---3--:R-:W-:Y:S01]  /*8930*/  @!P4 STG.E desc[UR6][R18.64], R25 ;  /* 0x000000191200c986 */ /* 0x008fe2000c101906 */
[----:B------:R-:W-:Y:S06]  /*8940*/  BAR.SYNC.DEFER_BLOCKING 0x0 ;  /* 0x0000000000007b1d */ /* 0x000fec0000010000 */
[----:B------:R0:W-:Y:S02]  /*8950*/  STS.64 [R2], R4 ;  /* 0x0000000402007388 */ /* 0x0001e40000000a00 */
[----:B------:R-:W-:Y:S08]  /*8960*/  BAR.SYNC.DEFER_BLOCKING 0x0 ;  /* 0x0000000000007b1d */ /* 0x000ff00000010000 */
[----:B0-----:R-:W0:Y:S01]  /*8970*/  LDC.64 R4, c[0x0][0x240] ;  /* 0x00009000ff047b82 */ /* 0x001e220000000a00 */
[----:B------:R-:W1:Y:S04]  /*8980*/  LDS R37, [R3] ;  /* 0x0000000003257984 */ /* 0x000e680000000800 */
[----:B------:R-:W3:Y:S01]  /*8990*/  LDS R36, [R3+0x200] ;  /* 0x0002000003247984 */ /* 0x000ee20000000800 */
[----:B0-----:R-:W-:-:S04]  /*89a0*/  IMAD.WIDE R18, R14, 0x4, R4 ;  /* 0x000000040e127825 */ /* 0x001fc800078e0204 */
[----:B------:R-:W-:-:S04]  /*89b0*/  IMAD.WIDE R4, R17, 0x4, R4 ;  /* 0x0000000411047825 */ /* 0x000fc800078e0204 */
[----:B------:R-:W-:-:S04]  /*89c0*/  FADD R34, -R34, 1 ;  /* 0x3f80000022227421 */ /* 0x000fc80000000100 */
[----:B------:R-:W-:Y:S01]  /*89d0*/  FMUL R25, R34, 0.5 ;  /* 0x3f00000022197820 */ /* 0x000fe20000400000 */
[----:B-1----:R0:W-:Y:S04]  /*89e0*/  @!P3 STG.E desc[UR6][R18.64], R37 ;  /* 0x000000251200b986 */ /* 0x0021e8000c101906 */
[----:B---3--:R1:W-:Y:S01]  /*89f0*/  @!P4 STG.E desc[UR6][R4.64], R36 ;  /* 0x000000240400c986 */ /* 0x0083e2000c101906 */
[----:B------:R-:W-:Y:S01]  /*8a00*/  FMUL R21, R25, R6 ;  /* 0x0000000619157220 */ /* 0x000fe20000400000 */
[----:B0-----:R-:W0:Y:S01]  /*8a10*/  LDC.64 R18, c[0x0][0x248] ;  /* 0x00009200ff127b82 */ /* 0x001e220000000a00 */
[----:B------:R-:W-:Y:S01]  /*8a20*/  FADD R7, -R7, 1 ;  /* 0x3f80000007077421 */ /* 0x000fe20000000100 */
[----:B-1----:R-:W-:-:S03]  /*8a30*/  FMUL R5, R25, R28 ;  /* 0x0000001c19057220 */ /* 0x002fc60000400000 */
[----:B------:R-:W-:Y:S01]  /*8a40*/  FMUL R28, R7, 0.5 ;  /* 0x3f000000071c7820 */ /* 0x000fe20000400000 */
[----:B------:R-:W-:-:S04]  /*8a50*/  FADD R26, -R26, 1 ;  /* 0x3f8000001a1a7421 */ /* 0x000fc80000000100 */
[----:B------:R-:W-:Y:S01]  /*8a60*/  FMUL R26, R26, 0.5 ;  /* 0x3f0000001a1a7820 */ /* 0x000fe20000400000 */
[----:B------:R-:W-:Y:S01]  /*8a70*/  FMUL R25, R28, R8 ;  /* 0x000000081c197220 */ /* 0x000fe20000400000 */
[----:B--2---:R-:W-:Y:S02]  /*8a80*/  FADD R30, -R33, 1 ;  /* 0x3f800000211e7421 */ /* 0x004fe40000000100 */
[----:B------:R-:W1:Y:S02]  /*8a90*/  LDC.64 R32, c[0x0][0x250] ;  /* 0x00009400ff207b82 */ /* 0x000e640000000a00 */
[----:B------:R-:W-:-:S06]  /*8aa0*/  FMUL R24, R30, 0.5 ;  /* 0x3f0000001e187820 */ /* 0x000fcc0000400000 */
[----:B------:R-:W-:Y:S01]  /*8ab0*/  BAR.SYNC.DEFER_BLOCKING 0x0 ;  /* 0x0000000000007b1d */ /* 0x000fe20000010000 */
[C---:B------:R-:W-:Y:S01]  /*8ac0*/  FMUL R20, R24.reuse, R35 ;  /* 0x0000002318147220 */ /* 0x040fe20000400000 */
[----:B------:R-:W-:-:S06]  /*8ad0*/  FMUL R4, R24, R29 ;  /* 0x0000001d18047220 */ /* 0x000fcc0000400000 */
[----:B------:R-:W2:Y:S01]  /*8ae0*/  LDC.64 R34, c[0x0][0x258] ;  /* 0x00009600ff227b82 */ /* 0x000ea20000000a00 */
[----:B------:R0:W-:Y:S07]  /*8af0*/  STS.64 [R2], R20 ;  /* 0x0000001402007388 */ /* 0x0001ee0000000a00 */
[----:B------:R-:W-:Y:S06]  /*8b00*/  BAR.SYNC.DEFER_BLOCKING 0x0 ;  /* 0x0000000000007b1d */ /* 0x000fec0000010000 */
[----:B------:R-:W3:Y:S04]  /*8b10*/  LDS R30, [R3] ;  /* 0x00000000031e7984 */ /* 0x000ee80000000800 */
[----:B------:R-:W4:Y:S01]  /*8b20*/  LDS R31, [R3+0x200] ;  /* 0x00020000031f7984 */ /* 0x000f220000000800 */
[----:B0-----:R-:W-:-:S04]  /*8b30*/  IMAD.WIDE R20, R14, 0x4, R18 ;  /* 0x000000040e147825 */ /* 0x001fc800078e0212 */
[----:B------:R-:W-:-:S04]  /*8b40*/  IMAD.WIDE R18, R17, 0x4, R18 ;  /* 0x0000000411127825 */ /* 0x000fc800078e0212 */
[----:B-1----:R-:W-:-:S04]  /*8b50*/  IMAD.WIDE R6, R0, 0x4, R32 ;  /* 0x0000000400067825 */ /* 0x002fc800078e0220 */
[----:B------:R-:W-:Y:S01]  /*8b60*/  FMUL R24, R26, R27 ;  /* 0x0000001b1a187220 */ /* 0x000fe20000400000 */
[----:B---3--:R-:W-:Y:S04]  /*8b70*/  @!P3 STG.E desc[UR6][R20.64], R30 ;  /* 0x0000001e1400b986 */ /* 0x008fe8000c101906 */
[----:B----4-:R-:W-:Y:S04]  /*8b80*/  @!P4 STG.E desc[UR6][R18.64], R31 ;  /* 0x0000001f1200c986 */ /* 0x010fe8000c101906 */
[----:B------:R0:W-:Y:S01]  /*8b90*/  @!P1 STG.E.64 desc[UR6][R6.64], R4 ;  /* 0x0000000406009986 */ /* 0x0001e2000c101b06 */
[----:B------:R-:W-:Y:S01]  /*8ba0*/  BAR.SYNC.DEFER_BLOCKING 0x0 ;  /* 0x0000000000007b1d */ /* 0x000fe20000010000 */
[----:B--2---:R-:W-:-:S04]  /*8bb0*/  IMAD.WIDE R32, R14, 0x4, R34 ;  /* 0x000000040e207825 */ /* 0x004fc800078e0222 */
[----:B------:R-:W-:Y:S01]  /*8bc0*/  FMUL R9, R28, R9 ;  /* 0x000000091c097220 */ /* 0x000fe20000400000 */
[----:B------:R-:W-:Y:S02]  /*8bd0*/  FMUL R8, R26, R23 ;  /* 0x000000171a087220 */ /* 0x000fe40000400000 */
[----:B0-----:R-:W0:Y:S01]  /*8be0*/  LDC.64 R4, c[0x0][0x260] ;  /* 0x00009800ff047b82 */ /* 0x001e220000000a00 */
[----:B------:R-:W-:Y:S07]  /*8bf0*/  STS.64 [R2], R24 ;  /* 0x0000001802007388 */ /* 0x000fee0000000a00 */
[----:B------:R-:W-:Y:S06]  /*8c00*/  BAR.SYNC.DEFER_BLOCKING 0x0 ;  /* 0x0000000000007b1d */ /* 0x000fec0000010000 */
[----:B------:R-:W1:Y:S04]  /*8c10*/  LDS R27, [R3] ;  /* 0x00000000031b7984 */ /* 0x000e680000000800 */
[----:B------:R-:W2:Y:S01]  /*8c20*/  LDS R29, [R3+0x200] ;  /* 0x00020000031d7984 */ /* 0x000ea20000000800 */
[----:B------:R-:W-:-:S03]  /*8c30*/  IMAD.WIDE R34, R17, 0x4, R34 ;  /* 0x0000000411227825 */ /* 0x000fc600078e0222 */
[----:B-1----:R-:W-:Y:S04]  /*8c40*/  @!P3 STG.E desc[UR6][R32.64], R27 ;  /* 0x0000001b2000b986 */ /* 0x002fe8000c101906 */
[----:B--2---:R1:W-:Y:S01]  /*8c50*/  @!P4 STG.E desc[UR6][R34.64], R29 ;  /* 0x0000001d2200c986 */ /* 0x0043e2000c101906 */
[----:B------:R-:W-:Y:S06]  /*8c60*/  BAR.SYNC.DEFER_BLOCKING 0x0 ;  /* 0x0000000000007b1d */ /* 0x000fec0000010000 */
[----:B------:R-:W-:Y:S02]  /*8c70*/  STS.64 [R2], R8 ;  /* 0x0000000802007388 */ /* 0x000fe40000000a00 */
[----:B------:R-:W-:Y:S06]  /*8c80*/  BAR.SYNC.DEFER_BLOCKING 0x0 ;  /* 0x0000000000007b1d */ /* 0x000fec0000010000 */
[----:B------:R-:W2:Y:S04]  /*8c90*/  LDS R19, [R3] ;  /* 0x0000000003137984 */ /* 0x000ea80000000800 */
[----:B------:R-:W3:Y:S01]  /*8ca0*/  LDS R21, [R3+0x200] ;  /* 0x0002000003157984 */ /* 0x000ee20000000800 */
[----:B------:R-:W-:Y:S01]  /*8cb0*/  FADD R7, -R11, 1 ;  /* 0x3f8000000b077421 */ /* 0x000fe20000000100 */
[----:B------:R-:W-:Y:S01]  /*8cc0*/  FADD R6, -R10, 1 ;  /* 0x3f8000000a067421 */ /* 0x000fe20000000100 */
[----:B0-----:R-:W-:-:S04]  /*8cd0*/  IMAD.WIDE R10, R14, 0x4, R4 ;  /* 0x000000040e0a7825 */ /* 0x001fc800078e0204 */
[----:B------:R-:W-:-:S04]  /*8ce0*/  IMAD.WIDE R4, R17, 0x4, R4 ;  /* 0x0000000411047825 */ /* 0x000fc800078e0204 */
[----:B------:R-:W-:Y:S01]  /*8cf0*/  FMUL R7, R7, 0.5 ;  /* 0x3f00000007077820 */ /* 0x000fe20000400000 */
[----:B------:R-:W-:-:S03]  /*8d00*/  FMUL R6, R6, 0.5 ;  /* 0x3f00000006067820 */ /* 0x000fc60000400000 */
[----:B-1----:R-:W-:Y:S01]  /*8d10*/  FMUL R29, R7, R22 ;  /* 0x00000016071d7220 */ /* 0x002fe20000400000 */
[----:B------:R-:W-:Y:S01]  /*8d20*/  FMUL R28, R6, R12 ;  /* 0x0000000c061c7220 */ /* 0x000fe20000400000 */
[----:B--2---:R0:W-:Y:S04]  /*8d30*/  @!P3 STG.E desc[UR6][R10.64], R19 ;  /* 0x000000130a00b986 */ /* 0x0041e8000c101906 */
[----:B---3--:R1:W-:Y:S01]  /*8d40*/  @!P4 STG.E desc[UR6][R4.64], R21 ;  /* 0x000000150400c986 */ /* 0x0083e2000c101906 */
[----:B------:R-:W-:Y:S01]  /*8d50*/  BAR.SYNC.DEFER_BLOCKING 0x0 ;  /* 0x0000000000007b1d */ /* 0x000fe20000010000 */
[----:B------:R-:W-:Y:S01]  /*8d60*/  LOP3.LUT R8, R16, 0x1, RZ, 0xc0, !PT ;  /* 0x0000000110087812 */ /* 0x000fe200078ec0ff */
[----:B------:R-:W-:Y:S01]  /*8d70*/  FMUL.FTZ R27, R15, R15 ;  /* 0x0000000f0f1b7220 */ /* 0x000fe20000410000 */
[----:B0-----:R-:W-:Y:S01]  /*8d80*/  HFMA2.MMA R11, -RZ, RZ, 1.0078125, -8.98838043212890625e-05 ;  /* 0x3c0885e4ff0b7435 */ /* 0x001fe200000001ff */
[----:B------:R-:W-:-:S04]  /*8d90*/  IMAD.MOV.U32 R10, RZ, RZ, -0x46b2bead ;  /* 0xb94d4153ff0a7424 */ /* 0x000fc800078e00ff */
[----:B-1----:R-:W0:Y:S01]  /*8da0*/  LDC.64 R4, c[0x0][0x270] ;  /* 0x00009c00ff047b82 */ /* 0x002e220000000a00 */
[----:B------:R1:W-:Y:S07]  /*8db0*/  STS.64 [R2], R28 ;  /* 0x0000001c02007388 */ /* 0x0003ee0000000a00 */
[----:B------:R-:W-:Y:S01]  /*8dc0*/  BAR.SYNC.DEFER_BLOCKING 0x0 ;  /* 0x0000000000007b1d */ /* 0x000fe20000010000 */
[----:B------:R-:W-:-:S07]  /*8dd0*/  ISETP.NE.U32.AND P0, PT, R8, 0x1, PT ;  /* 0x000000010800780c */ /* 0x000fce0003f05070 */
[----:B------:R-:W2:Y:S01]  /*8de0*/  LDC.64 R8, c[0x0][0x268] ;  /* 0x00009a00ff087b82 */ /* 0x000ea20000000a00 */
[----:B------:R-:W3:Y:S04]  /*8df0*/  LDS R23, [R3] ;  /* 0x0000000003177984 */ /* 0x000ee80000000800 */
[----:B------:R4:W5:Y:S01]  /*8e00*/  LDS R25, [R3+0x200] ;  /* 0x0002000003197984 */ /* 0x0009620000000800 */
[----:B------:R-:W-:Y:S02]  /*8e10*/  @P0 IMAD.MOV.U32 R12, RZ, RZ, 0x37cbac00 ;  /* 0x37cbac00ff0c0424 */ /* 0x000fe400078e00ff */
[----:B------:R-:W-:Y:S02]  /*8e20*/  VIADD R16, R16, 0x1 ;  /* 0x0000000110107836 */ /* 0x000fe40000000000 */
[----:B------:R-:W-:-:S02]  /*8e30*/  @P0 IMAD.MOV.U32 R11, RZ, RZ, 0x3d2aaabb ;  /* 0x3d2aaabbff0b0424 */ /* 0x000fc400078e00ff */
[----:B------:R-:W-:Y:S01]  /*8e40*/  @P0 FFMA.FTZ R10, R27, R12, -0.0013887860113754868507 ;  /* 0xbab607ed1b0a0423 */ /* 0x000fe2000001000c */
[----:B-1----:R-:W-:Y:S01]  /*8e50*/  FSEL R2, R15, 1, !P0 ;  /* 0x3f8000000f027808 */ /* 0x002fe20004000000 */
[----:B----4-:R-:W-:Y:S01]  /*8e60*/  IMAD.MOV.U32 R3, RZ, RZ, -0x41d55558 ;  /* 0xbe2aaaa8ff037424 */ /* 0x010fe200078e00ff */
[----:B------:R-:W-:Y:S01]  /*8e70*/  LOP3.LUT P2, RZ, R16, 0x2, RZ, 0xc0, !PT ;  /* 0x0000000210ff7812 */ /* 0x000fe2000784c0ff */
[----:B------:R-:W-:Y:S01]  /*8e80*/  FFMA.FTZ R10, R27, R10, R11 ;  /* 0x0000000a1b0a7223 */ /* 0x000fe2000001000b */
[----:B------:R-:W-:-:S04]  /*8e90*/  @P0 IMAD.MOV.U32 R3, RZ, RZ, -0x41000001 ;  /* 0xbeffffffff030424 */ /* 0x000fc800078e00ff */
[C---:B------:R-:W-:Y:S01]  /*8ea0*/  FFMA.FTZ R3, R27.reuse, R10, R3 ;  /* 0x0000000a1b037223 */ /* 0x040fe20000010003 */
[----:B------:R-:W-:Y:S01]  /*8eb0*/  FFMA.FTZ R27, R27, R2, RZ ;  /* 0x000000021b1b7223 */ /* 0x000fe200000100ff */
[----:B--2---:R-:W-:-:S04]  /*8ec0*/  IMAD.WIDE R14, R14, 0x4, R8 ;  /* 0x000000040e0e7825 */ /* 0x004fc800078e0208 */
[----:B------:R-:W-:Y:S01]  /*8ed0*/  FFMA.FTZ R2, R27, R3, R2 ;  /* 0x000000031b027223 */ /* 0x000fe20000010002 */
[----:B------:R-:W-:-:S04]  /*8ee0*/  IMAD.WIDE R8, R17, 0x4, R8 ;  /* 0x0000000411087825 */ /* 0x000fc800078e0208 */
[----:B------:R-:W-:Y:S01]  /*8ef0*/  @P2 FFMA.FTZ R2, R2, -1, RZ ;  /* 0xbf80000002022823 */ /* 0x000fe200000100ff */
[----:B0-----:R-:W-:-:S04]  /*8f00*/  IMAD.WIDE R4, R0, 0x4, R4 ;  /* 0x0000000400047825 */ /* 0x001fc800078e0204 */
[----:B------:R-:W-:Y:S01]  /*8f10*/  FMUL R6, R6, R13 ;  /* 0x0000000d06067220 */ /* 0x000fe20000400000 */
[----:B------:R-:W-:Y:S01]  /*8f20*/  FMUL R7, R7, R2 ;  /* 0x0000000207077220 */ /* 0x000fe20000400000 */
[----:B---3--:R0:W-:Y:S04]  /*8f30*/  @!P3 STG.E desc[UR6][R14.64], R23 ;  /* 0x000000170e00b986 */ /* 0x0081e8000c101906 */
[----:B-----5:R0:W-:Y:S01]  /*8f40*/  @!P4 STG.E desc[UR6][R8.64], R25 ;  /* 0x000000190800c986 */ /* 0x0201e2000c101906 */
[----:B------:R-:W-:Y:S05]  /*8f50*/  @P1 EXIT ;  /* 0x000000000000194d */ /* 0x000fea0003800000 */
[----:B------:R-:W-:Y:S01]  /*8f60*/  STG.E.64 desc[UR6][R4.64], R6 ;  /* 0x0000000604007986 */ /* 0x000fe2000c101b06 */
[----:B------:R-:W-:Y:S05]  /*8f70*/  EXIT ;  /* 0x000000000000794d */ /* 0x000fea0003800000 */
.L_x_72:
[----:B------:R-:W-:-:S00]  /*8f80*/  BRA `(.L_x_72) ;  /* 0xfffffffc00fc7947 */ /* 0x000fc0000383ffff */
[----:B------:R-:W-:-:S00]  /*8f90*/  NOP ;  /* 0x0000000000007918 */ /* 0x000fc00000000000 */
        /* <DEDUP_REMOVED lines=14> */
.L_x_73:


//--------------------- .nv.global.init           --------------------------
	.section	.nv.global.init,"aw",@progbits
	.align	4
.nv.global.init:
	.type		__cudart_i2opi_f,@object
	.size		__cudart_i2opi_f,(_$_str - __cudart_i2opi_f)
__cudart_i2opi_f:
        /*0000*/ 	.byte	0x41, 0x90, 0x43, 0x3c, 0x99, 0x95, 0x62, 0xdb, 0xc0, 0xdd, 0x34, 0xf5, 0xd1, 0x57, 0x27, 0xfc
        /*0010*/ 	.byte	0x29, 0x15, 0x44, 0x4e, 0x6e, 0x83, 0xf9, 0xa2
	.type		_$_str,@object
	.size		_$_str,(.L_0 - _$_str)
_$_str:
        /*0018*/ 	.byte	0x5f, 0x5f, 0x43, 0x55, 0x44, 0x41, 0x5f, 0x46, 0x54, 0x5a, 0x00
.L_0:


//--------------------- .nv.shared.triton_poi_fused_cat_clamp_cos_div_mul_rsub_sin_sub_0 --------------------------
	.section	.nv.shared.triton_poi_fused_cat_clamp_cos_div_mul_rsub_sin_sub_0,"aw",@nobits
	.sectionflags	@""
	.align	16
	.zero		1024


//--------------------- .nv.constant0.triton_poi_fused_cat_clamp_cos_div_mul_rsub_sin_sub_0 --------------------------
	.section	.nv.constant0.triton_poi_fused_cat_clamp_cos_div_mul_rsub_sin_sub_0,"a",@progbits
	.sectionflags	@""
	.align	4
.nv.constant0.triton_poi_fused_cat_clamp_cos_div_mul_rsub_sin_sub_0:
	.zero		636
